//
// Generated by NVIDIA NVVM Compiler
//
// Compiler Build ID: CL-36424714
// Cuda compilation tools, release 13.0, V13.0.88
// Based on NVVM 20.0.0
//

.version 9.0
.target sm_100
.address_size 64

	// .globl	_Z30A12_trsm_kernel_half_optimizedILi32EEvP6__halfiiiii
// _ZZ30A12_trsm_kernel_half_optimizedILi32EEvP6__halfiiiiiE4B_sm has been demoted
// _ZZ30A12_trsm_kernel_half_optimizedILi32EEvP6__halfiiiiiE7L11_col has been demoted
// _ZZ30A12_trsm_kernel_half_optimizedILi64EEvP6__halfiiiiiE4B_sm has been demoted
// _ZZ30A12_trsm_kernel_half_optimizedILi64EEvP6__halfiiiiiE7L11_col has been demoted
// _ZZ30A12_trsm_kernel_half_optimizedILi128EEvP6__halfiiiiiE4B_sm has been demoted
// _ZZ30A12_trsm_kernel_half_optimizedILi128EEvP6__halfiiiiiE7L11_col has been demoted
// _ZZ30A12_trsm_kernel_half_optimizedILi256EEvP6__halfiiiiiE4B_sm has been demoted
// _ZZ30A12_trsm_kernel_half_optimizedILi256EEvP6__halfiiiiiE6B_temp has been demoted
// _ZZ30A12_trsm_kernel_half_optimizedILi256EEvP6__halfiiiiiE7L11_col has been demoted

.visible .entry _Z30A12_trsm_kernel_half_optimizedILi32EEvP6__halfiiiii(
	.param .u64 .ptr .align 1 _Z30A12_trsm_kernel_half_optimizedILi32EEvP6__halfiiiii_param_0,
	.param .u32 _Z30A12_trsm_kernel_half_optimizedILi32EEvP6__halfiiiii_param_1,
	.param .u32 _Z30A12_trsm_kernel_half_optimizedILi32EEvP6__halfiiiii_param_2,
	.param .u32 _Z30A12_trsm_kernel_half_optimizedILi32EEvP6__halfiiiii_param_3,
	.param .u32 _Z30A12_trsm_kernel_half_optimizedILi32EEvP6__halfiiiii_param_4,
	.param .u32 _Z30A12_trsm_kernel_half_optimizedILi32EEvP6__halfiiiii_param_5
)
.maxntid 256
{
	.reg .pred 	%p<48>;
	.reg .b16 	%rs<7>;
	.reg .b32 	%r<123>;
	.reg .b32 	%f<44>;
	.reg .b64 	%rd<17>;
	// demoted variable
	.shared .align 16 .b8 _ZZ30A12_trsm_kernel_half_optimizedILi32EEvP6__halfiiiiiE4B_sm[2048];
	// demoted variable
	.shared .align 16 .b8 _ZZ30A12_trsm_kernel_half_optimizedILi32EEvP6__halfiiiiiE7L11_col[1024];
	ld.param.u64 	%rd1, [_Z30A12_trsm_kernel_half_optimizedILi32EEvP6__halfiiiii_param_0];
	ld.param.u32 	%r47, [_Z30A12_trsm_kernel_half_optimizedILi32EEvP6__halfiiiii_param_1];
	ld.param.u32 	%r48, [_Z30A12_trsm_kernel_half_optimizedILi32EEvP6__halfiiiii_param_2];
	ld.param.u32 	%r49, [_Z30A12_trsm_kernel_half_optimizedILi32EEvP6__halfiiiii_param_3];
	ld.param.u32 	%r50, [_Z30A12_trsm_kernel_half_optimizedILi32EEvP6__halfiiiii_param_4];
	ld.param.u32 	%r51, [_Z30A12_trsm_kernel_half_optimizedILi32EEvP6__halfiiiii_param_5];
	add.s32 	%r52, %r51, -33;
	setp.lt.u32 	%p3, %r52, -32;
	@%p3 bra 	$L__BB0_38;
	add.s32 	%r1, %r51, %r50;
	setp.le.s32 	%p4, %r48, %r1;
	@%p4 bra 	$L__BB0_38;
	mov.u32 	%r2, %tid.x;
	and.b32  	%r3, %r2, 31;
	shr.u32 	%r4, %r2, 5;
	mov.u32 	%r53, %ctaid.x;
	shl.b32 	%r54, %r53, 4;
	or.b32  	%r55, %r4, %r54;
	add.s32 	%r5, %r55, %r1;
	setp.ge.s32 	%p5, %r5, %r48;
	@%p5 bra 	$L__BB0_4;
	// begin inline asm
	cp.async.commit_group;

	// end inline asm
$L__BB0_4:
	add.s32 	%r56, %r5, 8;
	setp.ge.s32 	%p6, %r56, %r48;
	@%p6 bra 	$L__BB0_6;
	// begin inline asm
	cp.async.commit_group;

	// end inline asm
$L__BB0_6:
	and.b32  	%r6, %r4, 3;
	shr.u32 	%r7, %r2, 7;
	setp.ge.u32 	%p7, %r6, %r51;
	shl.b32 	%r57, %r4, 7;
	and.b32  	%r58, %r57, 384;
	mov.u32 	%r59, _ZZ30A12_trsm_kernel_half_optimizedILi32EEvP6__halfiiiiiE7L11_col;
	add.s32 	%r8, %r59, %r58;
	@%p7 bra 	$L__BB0_11;
	shl.b32 	%r60, %r7, 5;
	or.b32  	%r9, %r60, %r3;
	setp.gt.u32 	%p8, %r9, 31;
	@%p8 bra 	$L__BB0_11;
	setp.ge.u32 	%p9, %r9, %r51;
	add.s32 	%r10, %r9, %r50;
	setp.ge.s32 	%p10, %r10, %r47;
	add.s32 	%r11, %r50, %r6;
	setp.ge.s32 	%p11, %r11, %r48;
	or.pred  	%p12, %p10, %p11;
	or.pred  	%p13, %p12, %p9;
	@%p13 bra 	$L__BB0_10;
	cvt.s64.s32 	%rd3, %r10;
	mul.wide.s32 	%rd4, %r11, %r49;
	add.s64 	%rd5, %rd4, %rd3;
	shl.b64 	%rd6, %rd5, 1;
	add.s64 	%rd2, %rd1, %rd6;
	// begin inline asm
	ld.global.nc.b16 %rs1, [%rd2];
	// end inline asm
	// begin inline asm
	{  cvt.f32.f16 %f23, %rs1;}

	// end inline asm
	shl.b32 	%r66, %r9, 2;
	add.s32 	%r67, %r8, %r66;
	st.shared.f32 	[%r67], %f23;
	bra.uni 	$L__BB0_11;
$L__BB0_10:
	shl.b32 	%r63, %r9, 2;
	add.s32 	%r64, %r8, %r63;
	mov.b32 	%r65, 0;
	st.shared.u32 	[%r64], %r65;
$L__BB0_11:
	or.b32  	%r12, %r6, 4;
	setp.ge.u32 	%p14, %r12, %r51;
	@%p14 bra 	$L__BB0_16;
	shl.b32 	%r68, %r7, 5;
	or.b32  	%r13, %r68, %r3;
	setp.gt.u32 	%p15, %r13, 31;
	@%p15 bra 	$L__BB0_16;
	setp.ge.u32 	%p16, %r13, %r51;
	add.s32 	%r14, %r13, %r50;
	setp.ge.s32 	%p17, %r14, %r47;
	add.s32 	%r15, %r50, %r12;
	setp.ge.s32 	%p18, %r15, %r48;
	or.pred  	%p19, %p17, %p18;
	or.pred  	%p20, %p19, %p16;
	@%p20 bra 	$L__BB0_15;
	cvt.s64.s32 	%rd8, %r14;
	mul.wide.s32 	%rd9, %r15, %r49;
	add.s64 	%rd10, %rd9, %rd8;
	shl.b64 	%rd11, %rd10, 1;
	add.s64 	%rd7, %rd1, %rd11;
	// begin inline asm
	ld.global.nc.b16 %rs3, [%rd7];
	// end inline asm
	// begin inline asm
	{  cvt.f32.f16 %f24, %rs3;}

	// end inline asm
	shl.b32 	%r74, %r13, 2;
	add.s32 	%r75, %r8, %r74;
	st.shared.f32 	[%r75+512], %f24;
	bra.uni 	$L__BB0_16;
$L__BB0_15:
	shl.b32 	%r71, %r13, 2;
	add.s32 	%r72, %r8, %r71;
	mov.b32 	%r73, 0;
	st.shared.u32 	[%r72+512], %r73;
$L__BB0_16:
	// begin inline asm
	cp.async.wait_group 0;

	// end inline asm
	bar.sync 	0;
	bar.sync 	0;
	shl.b32 	%r76, %r2, 2;
	and.b32  	%r77, %r76, 896;
	mov.u32 	%r78, _ZZ30A12_trsm_kernel_half_optimizedILi32EEvP6__halfiiiiiE4B_sm;
	add.s32 	%r79, %r78, %r77;
	shl.b32 	%r80, %r3, 2;
	add.s32 	%r16, %r79, %r80;
	ld.shared.f32 	%f1, [%r16+-128];
	ld.shared.f32 	%f2, [%r16+896];
	setp.ge.u32 	%p21, %r3, %r51;
	mov.f32 	%f42, 0f00000000;
	mov.f32 	%f43, %f42;
	@%p21 bra 	$L__BB0_18;
	ld.shared.f32 	%f42, [%r16];
	ld.shared.f32 	%f43, [%r16+1024];
$L__BB0_18:
	add.s32 	%r84, %r59, %r80;
	shl.b32 	%r85, %r7, 5;
	or.b32  	%r86, %r85, %r3;
	setp.lt.u32 	%p22, %r86, %r51;
	add.s32 	%r87, %r86, %r50;
	setp.lt.s32 	%p23, %r87, %r47;
	and.pred  	%p1, %p22, %p23;
	shl.b32 	%r88, %r7, 7;
	add.s32 	%r18, %r84, %r88;
	mov.b32 	%r115, 0;
	not.pred 	%p44, %p1;
$L__BB0_19:
	shr.u32 	%r20, %r115, 2;
	and.b32  	%r21, %r20, 1;
	and.b32  	%r120, %r115, 31;
	sub.s32 	%r119, %r120, %r3;
	sub.s32 	%r118, %r115, %r3;
	shl.b32 	%r90, %r115, 2;
	mov.u32 	%r91, %tid.x;
	shl.b32 	%r92, %r91, 2;
	and.b32  	%r93, %r92, 896;
	mov.u32 	%r94, _ZZ30A12_trsm_kernel_half_optimizedILi32EEvP6__halfiiiiiE4B_sm;
	add.s32 	%r95, %r93, %r94;
	add.s32 	%r96, %r95, %r90;
	add.s32 	%r117, %r96, 1024;
	shl.b32 	%r97, %r115, 7;
	and.b32  	%r98, %r97, 512;
	shl.b32 	%r99, %r3, 2;
	mov.u32 	%r100, _ZZ30A12_trsm_kernel_half_optimizedILi32EEvP6__halfiiiiiE7L11_col;
	add.s32 	%r101, %r100, %r99;
	add.s32 	%r116, %r101, %r98;
	mov.b32 	%r122, 1;
	mov.u32 	%r121, %r115;
$L__BB0_20:
	setp.ge.u32 	%p24, %r3, %r51;
	mov.f32 	%f39, 0f00000000;
	@%p24 bra 	$L__BB0_22;
	ld.shared.f32 	%f39, [%r116];
$L__BB0_22:
	setp.eq.s32 	%p25, %r119, 0;
	setp.lt.u32 	%p26, %r121, 32;
	and.pred  	%p2, %p25, %p26;
	mov.f32 	%f40, 0f00000000;
	not.pred 	%p27, %p2;
	mov.f32 	%f41, %f40;
	@%p27 bra 	$L__BB0_25;
	setp.eq.s32 	%p28, %r118, 0;
	mov.f32 	%f40, %f42;
	mov.f32 	%f41, %f43;
	@%p28 bra 	$L__BB0_25;
	ld.shared.f32 	%f40, [%r117+-1024];
	ld.shared.f32 	%f41, [%r117];
$L__BB0_25:
	setp.lt.u32 	%p29, %r3, %r51;
	mov.b32 	%r102, %f40;
	shfl.sync.idx.b32	%r34|%p30, %r102, %r120, 31, -1;
	mov.b32 	%f17, %r34;
	mov.b32 	%r103, %f41;
	shfl.sync.idx.b32	%r35|%p31, %r103, %r120, 31, -1;
	mov.b32 	%f18, %r35;
	setp.lt.u32 	%p32, %r121, %r3;
	and.pred  	%p33, %p29, %p32;
	mul.f32 	%f28, %f39, %f17;
	sub.f32 	%f29, %f42, %f28;
	mul.f32 	%f30, %f39, %f18;
	sub.f32 	%f31, %f43, %f30;
	selp.f32 	%f19, %f29, %f42, %p33;
	selp.f32 	%f20, %f31, %f43, %p33;
	mov.f32 	%f42, %f19;
	mov.f32 	%f43, %f20;
	@%p27 bra 	$L__BB0_28;
	setp.eq.s32 	%p35, %r118, 0;
	mov.f32 	%f42, %f17;
	mov.f32 	%f43, %f18;
	@%p35 bra 	$L__BB0_28;
	st.shared.u32 	[%r117+-1024], %r34;
	st.shared.u32 	[%r117], %r35;
	mov.f32 	%f42, %f19;
	mov.f32 	%f43, %f20;
$L__BB0_28:
	bar.sync 	0;
	add.s32 	%r104, %r122, -1;
	setp.lt.u32 	%p36, %r104, 3;
	add.s32 	%r121, %r121, 1;
	setp.lt.s32 	%p37, %r121, %r51;
	and.pred  	%p38, %p36, %p37;
	add.s32 	%r122, %r122, 1;
	add.s32 	%r120, %r120, 1;
	add.s32 	%r119, %r119, 1;
	add.s32 	%r118, %r118, 1;
	add.s32 	%r117, %r117, 4;
	add.s32 	%r116, %r116, 128;
	@%p38 bra 	$L__BB0_20;
	setp.gt.u32 	%p39, %r115, 23;
	@%p39 bra 	$L__BB0_34;
	setp.gt.u32 	%p40, %r86, 31;
	shl.b32 	%r105, %r20, 2;
	or.b32  	%r106, %r105, %r6;
	add.s32 	%r43, %r106, 8;
	shl.b32 	%r107, %r21, 2;
	xor.b32  	%r108, %r107, 4;
	or.b32  	%r44, %r108, %r6;
	setp.ge.s32 	%p41, %r43, %r51;
	or.pred  	%p42, %p41, %p40;
	@%p42 bra 	$L__BB0_34;
	add.s32 	%r45, %r43, %r50;
	setp.ge.s32 	%p43, %r45, %r48;
	or.pred  	%p45, %p44, %p43;
	@%p45 bra 	$L__BB0_33;
	mul.wide.s32 	%rd13, %r45, %r49;
	add.s32 	%r112, %r86, %r50;
	cvt.s64.s32 	%rd14, %r112;
	add.s64 	%rd15, %rd13, %rd14;
	shl.b64 	%rd16, %rd15, 1;
	add.s64 	%rd12, %rd1, %rd16;
	// begin inline asm
	ld.global.nc.b16 %rs5, [%rd12];
	// end inline asm
	// begin inline asm
	{  cvt.f32.f16 %f32, %rs5;}

	// end inline asm
	shl.b32 	%r113, %r44, 7;
	add.s32 	%r114, %r18, %r113;
	st.shared.f32 	[%r114], %f32;
	bra.uni 	$L__BB0_34;
$L__BB0_33:
	shl.b32 	%r109, %r44, 7;
	add.s32 	%r110, %r18, %r109;
	mov.b32 	%r111, 0;
	st.shared.u32 	[%r110], %r111;
$L__BB0_34:
	bar.sync 	0;
	add.s32 	%r115, %r115, 4;
	setp.lt.s32 	%p46, %r115, %r51;
	@%p46 bra 	$L__BB0_19;
	setp.ge.u32 	%p47, %r3, %r51;
	st.shared.f32 	[%r16+-128], %f1;
	st.shared.f32 	[%r16+896], %f2;
	@%p47 bra 	$L__BB0_37;
	st.shared.f32 	[%r16], %f42;
	st.shared.f32 	[%r16+1024], %f43;
$L__BB0_37:
	bar.sync 	0;
$L__BB0_38:
	ret;

}
	// .globl	_Z30A12_trsm_kernel_half_optimizedILi64EEvP6__halfiiiii
.visible .entry _Z30A12_trsm_kernel_half_optimizedILi64EEvP6__halfiiiii(
	.param .u64 .ptr .align 1 _Z30A12_trsm_kernel_half_optimizedILi64EEvP6__halfiiiii_param_0,
	.param .u32 _Z30A12_trsm_kernel_half_optimizedILi64EEvP6__halfiiiii_param_1,
	.param .u32 _Z30A12_trsm_kernel_half_optimizedILi64EEvP6__halfiiiii_param_2,
	.param .u32 _Z30A12_trsm_kernel_half_optimizedILi64EEvP6__halfiiiii_param_3,
	.param .u32 _Z30A12_trsm_kernel_half_optimizedILi64EEvP6__halfiiiii_param_4,
	.param .u32 _Z30A12_trsm_kernel_half_optimizedILi64EEvP6__halfiiiii_param_5
)
.maxntid 256
{
	.reg .pred 	%p<53>;
	.reg .b16 	%rs<7>;
	.reg .b32 	%r<131>;
	.reg .b32 	%f<71>;
	.reg .b64 	%rd<20>;
	// demoted variable
	.shared .align 16 .b8 _ZZ30A12_trsm_kernel_half_optimizedILi64EEvP6__halfiiiiiE4B_sm[4096];
	// demoted variable
	.shared .align 16 .b8 _ZZ30A12_trsm_kernel_half_optimizedILi64EEvP6__halfiiiiiE7L11_col[2048];
	ld.param.u32 	%r51, [_Z30A12_trsm_kernel_half_optimizedILi64EEvP6__halfiiiii_param_1];
	ld.param.u32 	%r52, [_Z30A12_trsm_kernel_half_optimizedILi64EEvP6__halfiiiii_param_2];
	ld.param.u32 	%r53, [_Z30A12_trsm_kernel_half_optimizedILi64EEvP6__halfiiiii_param_3];
	ld.param.u32 	%r54, [_Z30A12_trsm_kernel_half_optimizedILi64EEvP6__halfiiiii_param_4];
	ld.param.u32 	%r55, [_Z30A12_trsm_kernel_half_optimizedILi64EEvP6__halfiiiii_param_5];
	add.s32 	%r56, %r55, -65;
	setp.lt.u32 	%p3, %r56, -64;
	@%p3 bra 	$L__BB1_44;
	add.s32 	%r1, %r55, %r54;
	setp.le.s32 	%p4, %r52, %r1;
	@%p4 bra 	$L__BB1_44;
	mov.u32 	%r2, %tid.x;
	and.b32  	%r3, %r2, 31;
	shr.u32 	%r4, %r2, 5;
	mov.u32 	%r57, %ctaid.x;
	shl.b32 	%r58, %r57, 4;
	shl.b32 	%r5, %r4, 8;
	or.b32  	%r59, %r4, %r58;
	add.s32 	%r6, %r59, %r1;
	setp.ge.s32 	%p5, %r6, %r52;
	@%p5 bra 	$L__BB1_4;
	// begin inline asm
	cp.async.commit_group;

	// end inline asm
$L__BB1_4:
	add.s32 	%r60, %r6, 8;
	setp.ge.s32 	%p6, %r60, %r52;
	@%p6 bra 	$L__BB1_6;
	// begin inline asm
	cp.async.commit_group;

	// end inline asm
$L__BB1_6:
	and.b32  	%r7, %r4, 3;
	shr.u32 	%r8, %r2, 7;
	setp.ge.u32 	%p7, %r7, %r55;
	and.b32  	%r62, %r5, 768;
	mov.u32 	%r63, _ZZ30A12_trsm_kernel_half_optimizedILi64EEvP6__halfiiiiiE7L11_col;
	add.s32 	%r9, %r63, %r62;
	@%p7 bra 	$L__BB1_10;
	shl.b32 	%r64, %r8, 5;
	or.b32  	%r65, %r64, %r3;
	setp.ge.u32 	%p8, %r65, %r55;
	add.s32 	%r11, %r65, %r54;
	setp.ge.s32 	%p9, %r11, %r51;
	add.s32 	%r12, %r54, %r7;
	setp.ge.s32 	%p10, %r12, %r52;
	or.pred  	%p11, %p9, %p10;
	or.pred  	%p12, %p11, %p8;
	@%p12 bra 	$L__BB1_9;
	ld.param.u64 	%rd17, [_Z30A12_trsm_kernel_half_optimizedILi64EEvP6__halfiiiii_param_0];
	cvt.s64.s32 	%rd3, %r11;
	mul.wide.s32 	%rd4, %r12, %r53;
	add.s64 	%rd5, %rd4, %rd3;
	shl.b64 	%rd6, %rd5, 1;
	add.s64 	%rd2, %rd17, %rd6;
	// begin inline asm
	ld.global.nc.b16 %rs1, [%rd2];
	// end inline asm
	// begin inline asm
	{  cvt.f32.f16 %f35, %rs1;}

	// end inline asm
	shl.b32 	%r70, %r65, 2;
	add.s32 	%r71, %r9, %r70;
	st.shared.f32 	[%r71], %f35;
	bra.uni 	$L__BB1_10;
$L__BB1_9:
	shl.b32 	%r67, %r65, 2;
	add.s32 	%r68, %r9, %r67;
	mov.b32 	%r69, 0;
	st.shared.u32 	[%r68], %r69;
$L__BB1_10:
	or.b32  	%r13, %r7, 4;
	setp.ge.u32 	%p13, %r13, %r55;
	@%p13 bra 	$L__BB1_14;
	shl.b32 	%r72, %r8, 5;
	or.b32  	%r73, %r72, %r3;
	setp.ge.u32 	%p14, %r73, %r55;
	add.s32 	%r15, %r73, %r54;
	setp.ge.s32 	%p15, %r15, %r51;
	add.s32 	%r16, %r54, %r13;
	setp.ge.s32 	%p16, %r16, %r52;
	or.pred  	%p17, %p15, %p16;
	or.pred  	%p18, %p17, %p14;
	@%p18 bra 	$L__BB1_13;
	ld.param.u64 	%rd18, [_Z30A12_trsm_kernel_half_optimizedILi64EEvP6__halfiiiii_param_0];
	cvt.s64.s32 	%rd8, %r15;
	mul.wide.s32 	%rd9, %r16, %r53;
	add.s64 	%rd10, %rd9, %rd8;
	shl.b64 	%rd11, %rd10, 1;
	add.s64 	%rd7, %rd18, %rd11;
	// begin inline asm
	ld.global.nc.b16 %rs3, [%rd7];
	// end inline asm
	// begin inline asm
	{  cvt.f32.f16 %f36, %rs3;}

	// end inline asm
	shl.b32 	%r78, %r73, 2;
	add.s32 	%r79, %r9, %r78;
	st.shared.f32 	[%r79+1024], %f36;
	bra.uni 	$L__BB1_14;
$L__BB1_13:
	shl.b32 	%r75, %r73, 2;
	add.s32 	%r76, %r9, %r75;
	mov.b32 	%r77, 0;
	st.shared.u32 	[%r76+1024], %r77;
$L__BB1_14:
	// begin inline asm
	cp.async.wait_group 0;

	// end inline asm
	bar.sync 	0;
	bar.sync 	0;
	or.b32  	%r17, %r3, 32;
	setp.ge.u32 	%p19, %r3, %r55;
	mov.u32 	%r80, _ZZ30A12_trsm_kernel_half_optimizedILi64EEvP6__halfiiiiiE4B_sm;
	add.s32 	%r81, %r80, %r5;
	shl.b32 	%r82, %r3, 2;
	add.s32 	%r18, %r81, %r82;
	mov.f32 	%f67, 0f00000000;
	mov.f32 	%f68, %f67;
	@%p19 bra 	$L__BB1_16;
	ld.shared.f32 	%f67, [%r18];
	ld.shared.f32 	%f68, [%r18+2048];
$L__BB1_16:
	setp.ge.u32 	%p20, %r17, %r55;
	mov.f32 	%f69, 0f00000000;
	mov.f32 	%f70, %f69;
	@%p20 bra 	$L__BB1_18;
	ld.shared.f32 	%f69, [%r18+128];
	ld.shared.f32 	%f70, [%r18+2176];
$L__BB1_18:
	shl.b32 	%r84, %r8, 5;
	or.b32  	%r85, %r84, %r3;
	setp.lt.u32 	%p21, %r85, %r55;
	add.s32 	%r87, %r85, %r54;
	setp.lt.s32 	%p22, %r87, %r51;
	and.pred  	%p1, %p21, %p22;
	shl.b32 	%r88, %r85, 2;
	add.s32 	%r19, %r63, %r88;
	mov.b32 	%r122, 0;
	not.pred 	%p48, %p1;
$L__BB1_19:
	shr.u32 	%r21, %r122, 2;
	and.b32  	%r22, %r21, 1;
	and.b32  	%r128, %r122, 31;
	sub.s32 	%r127, %r128, %r3;
	sub.s32 	%r126, %r17, %r122;
	sub.s32 	%r125, %r122, %r3;
	shl.b32 	%r91, %r122, 2;
	mov.u32 	%r92, %tid.x;
	shl.b32 	%r93, %r92, 3;
	and.b32  	%r94, %r93, 1792;
	mov.u32 	%r95, _ZZ30A12_trsm_kernel_half_optimizedILi64EEvP6__halfiiiiiE4B_sm;
	add.s32 	%r96, %r94, %r95;
	add.s32 	%r97, %r96, %r91;
	add.s32 	%r124, %r97, 2048;
	shl.b32 	%r98, %r122, 8;
	and.b32  	%r99, %r98, 1024;
	shl.b32 	%r100, %r3, 2;
	mov.u32 	%r101, _ZZ30A12_trsm_kernel_half_optimizedILi64EEvP6__halfiiiiiE7L11_col;
	add.s32 	%r102, %r100, %r101;
	add.s32 	%r103, %r102, %r99;
	add.s32 	%r123, %r103, 128;
	mov.b32 	%r130, 1;
	mov.u32 	%r129, %r122;
$L__BB1_20:
	setp.ge.u32 	%p23, %r3, %r55;
	mov.f32 	%f63, 0f00000000;
	@%p23 bra 	$L__BB1_22;
	ld.shared.f32 	%f63, [%r123+-128];
$L__BB1_22:
	setp.ge.u32 	%p24, %r17, %r55;
	mov.f32 	%f64, 0f00000000;
	@%p24 bra 	$L__BB1_24;
	ld.shared.f32 	%f64, [%r123];
$L__BB1_24:
	setp.eq.s32 	%p25, %r127, 0;
	setp.lt.u32 	%p26, %r129, 64;
	and.pred  	%p2, %p25, %p26;
	mov.f32 	%f65, 0f00000000;
	not.pred 	%p27, %p2;
	mov.f32 	%f66, %f65;
	@%p27 bra 	$L__BB1_28;
	setp.eq.s32 	%p28, %r126, 32;
	mov.f32 	%f65, %f67;
	mov.f32 	%f66, %f68;
	@%p28 bra 	$L__BB1_28;
	setp.eq.s32 	%p29, %r125, 32;
	mov.f32 	%f65, %f69;
	mov.f32 	%f66, %f70;
	@%p29 bra 	$L__BB1_28;
	ld.shared.f32 	%f65, [%r124+-2048];
	ld.shared.f32 	%f66, [%r124];
$L__BB1_28:
	setp.lt.u32 	%p30, %r17, %r55;
	setp.lt.u32 	%p31, %r3, %r55;
	mov.b32 	%r105, %f65;
	shfl.sync.idx.b32	%r37|%p32, %r105, %r128, 31, -1;
	mov.b32 	%f25, %r37;
	mov.b32 	%r106, %f66;
	shfl.sync.idx.b32	%r38|%p33, %r106, %r128, 31, -1;
	mov.b32 	%f26, %r38;
	setp.lt.u32 	%p34, %r129, %r3;
	and.pred  	%p35, %p31, %p34;
	mul.f32 	%f42, %f63, %f25;
	sub.f32 	%f43, %f67, %f42;
	mul.f32 	%f44, %f63, %f26;
	sub.f32 	%f45, %f68, %f44;
	selp.f32 	%f27, %f43, %f67, %p35;
	selp.f32 	%f28, %f45, %f68, %p35;
	setp.lt.u32 	%p36, %r129, %r17;
	or.pred  	%p37, %p34, %p36;
	and.pred  	%p38, %p30, %p37;
	mul.f32 	%f46, %f64, %f25;
	sub.f32 	%f47, %f69, %f46;
	mul.f32 	%f48, %f64, %f26;
	sub.f32 	%f49, %f70, %f48;
	selp.f32 	%f29, %f47, %f69, %p38;
	selp.f32 	%f30, %f49, %f70, %p38;
	mov.f32 	%f67, %f27;
	mov.f32 	%f68, %f28;
	mov.f32 	%f69, %f29;
	mov.f32 	%f70, %f30;
	@%p27 bra 	$L__BB1_32;
	setp.eq.s32 	%p40, %r126, 32;
	mov.f32 	%f67, %f25;
	mov.f32 	%f68, %f26;
	mov.f32 	%f69, %f29;
	mov.f32 	%f70, %f30;
	@%p40 bra 	$L__BB1_32;
	setp.eq.s32 	%p41, %r125, 32;
	mov.f32 	%f67, %f27;
	mov.f32 	%f68, %f28;
	mov.f32 	%f69, %f25;
	mov.f32 	%f70, %f26;
	@%p41 bra 	$L__BB1_32;
	st.shared.u32 	[%r124+-2048], %r37;
	st.shared.u32 	[%r124], %r38;
	mov.f32 	%f67, %f27;
	mov.f32 	%f68, %f28;
	mov.f32 	%f69, %f29;
	mov.f32 	%f70, %f30;
$L__BB1_32:
	bar.sync 	0;
	add.s32 	%r107, %r130, -1;
	setp.lt.u32 	%p42, %r107, 3;
	add.s32 	%r129, %r129, 1;
	setp.lt.s32 	%p43, %r129, %r55;
	and.pred  	%p44, %p42, %p43;
	add.s32 	%r130, %r130, 1;
	add.s32 	%r128, %r128, 1;
	add.s32 	%r127, %r127, 1;
	add.s32 	%r126, %r126, -1;
	add.s32 	%r125, %r125, 1;
	add.s32 	%r124, %r124, 4;
	add.s32 	%r123, %r123, 256;
	@%p44 bra 	$L__BB1_20;
	setp.gt.u32 	%p45, %r122, 55;
	@%p45 bra 	$L__BB1_38;
	shl.b32 	%r108, %r21, 2;
	or.b32  	%r109, %r108, %r7;
	add.s32 	%r47, %r109, 8;
	shl.b32 	%r110, %r22, 2;
	xor.b32  	%r111, %r110, 4;
	or.b32  	%r48, %r111, %r7;
	setp.ge.s32 	%p46, %r47, %r55;
	@%p46 bra 	$L__BB1_38;
	add.s32 	%r49, %r47, %r54;
	setp.ge.s32 	%p47, %r49, %r52;
	or.pred  	%p49, %p48, %p47;
	@%p49 bra 	$L__BB1_37;
	ld.param.u64 	%rd19, [_Z30A12_trsm_kernel_half_optimizedILi64EEvP6__halfiiiii_param_0];
	mul.wide.s32 	%rd13, %r49, %r53;
	mov.u32 	%r115, %tid.x;
	shr.u32 	%r116, %r115, 2;
	and.b32  	%r117, %r116, 32;
	or.b32  	%r118, %r117, %r3;
	add.s32 	%r119, %r118, %r54;
	cvt.s64.s32 	%rd14, %r119;
	add.s64 	%rd15, %rd13, %rd14;
	shl.b64 	%rd16, %rd15, 1;
	add.s64 	%rd12, %rd19, %rd16;
	// begin inline asm
	ld.global.nc.b16 %rs5, [%rd12];
	// end inline asm
	// begin inline asm
	{  cvt.f32.f16 %f50, %rs5;}

	// end inline asm
	shl.b32 	%r120, %r48, 8;
	add.s32 	%r121, %r19, %r120;
	st.shared.f32 	[%r121], %f50;
	bra.uni 	$L__BB1_38;
$L__BB1_37:
	shl.b32 	%r112, %r48, 8;
	add.s32 	%r113, %r19, %r112;
	mov.b32 	%r114, 0;
	st.shared.u32 	[%r113], %r114;
$L__BB1_38:
	bar.sync 	0;
	add.s32 	%r122, %r122, 4;
	setp.lt.s32 	%p50, %r122, %r55;
	@%p50 bra 	$L__BB1_19;
	setp.ge.u32 	%p51, %r3, %r55;
	@%p51 bra 	$L__BB1_41;
	st.shared.f32 	[%r18], %f67;
	st.shared.f32 	[%r18+2048], %f68;
$L__BB1_41:
	setp.ge.u32 	%p52, %r17, %r55;
	@%p52 bra 	$L__BB1_43;
	st.shared.f32 	[%r18+128], %f69;
	st.shared.f32 	[%r18+2176], %f70;
$L__BB1_43:
	bar.sync 	0;
$L__BB1_44:
	ret;

}
	// .globl	_Z30A12_trsm_kernel_half_optimizedILi128EEvP6__halfiiiii
.visible .entry _Z30A12_trsm_kernel_half_optimizedILi128EEvP6__halfiiiii(
	.param .u64 .ptr .align 1 _Z30A12_trsm_kernel_half_optimizedILi128EEvP6__halfiiiii_param_0,
	.param .u32 _Z30A12_trsm_kernel_half_optimizedILi128EEvP6__halfiiiii_param_1,
	.param .u32 _Z30A12_trsm_kernel_half_optimizedILi128EEvP6__halfiiiii_param_2,
	.param .u32 _Z30A12_trsm_kernel_half_optimizedILi128EEvP6__halfiiiii_param_3,
	.param .u32 _Z30A12_trsm_kernel_half_optimizedILi128EEvP6__halfiiiii_param_4,
	.param .u32 _Z30A12_trsm_kernel_half_optimizedILi128EEvP6__halfiiiii_param_5
)
.maxntid 256
{
	.reg .pred 	%p<65>;
	.reg .b16 	%rs<7>;
	.reg .b32 	%r<113>;
	.reg .b32 	%f<103>;
	.reg .b64 	%rd<17>;
	// demoted variable
	.shared .align 16 .b8 _ZZ30A12_trsm_kernel_half_optimizedILi128EEvP6__halfiiiiiE4B_sm[8192];
	// demoted variable
	.shared .align 16 .b8 _ZZ30A12_trsm_kernel_half_optimizedILi128EEvP6__halfiiiiiE7L11_col[4096];
	ld.param.u64 	%rd4, [_Z30A12_trsm_kernel_half_optimizedILi128EEvP6__halfiiiii_param_0];
	ld.param.u32 	%r42, [_Z30A12_trsm_kernel_half_optimizedILi128EEvP6__halfiiiii_param_1];
	ld.param.u32 	%r43, [_Z30A12_trsm_kernel_half_optimizedILi128EEvP6__halfiiiii_param_2];
	ld.param.u32 	%r44, [_Z30A12_trsm_kernel_half_optimizedILi128EEvP6__halfiiiii_param_3];
	ld.param.u32 	%r45, [_Z30A12_trsm_kernel_half_optimizedILi128EEvP6__halfiiiii_param_4];
	ld.param.u32 	%r46, [_Z30A12_trsm_kernel_half_optimizedILi128EEvP6__halfiiiii_param_5];
	add.s32 	%r47, %r46, -129;
	setp.lt.u32 	%p2, %r47, -128;
	@%p2 bra 	$L__BB2_59;
	add.s32 	%r1, %r46, %r45;
	setp.le.s32 	%p3, %r43, %r1;
	@%p3 bra 	$L__BB2_59;
	mov.u32 	%r2, %tid.x;
	and.b32  	%r3, %r2, 31;
	shr.u32 	%r4, %r2, 5;
	mov.u32 	%r48, %ctaid.x;
	shl.b32 	%r49, %r48, 4;
	or.b32  	%r50, %r4, %r49;
	add.s32 	%r5, %r50, %r1;
	setp.ge.s32 	%p4, %r5, %r43;
	@%p4 bra 	$L__BB2_4;
	// begin inline asm
	cp.async.commit_group;

	// end inline asm
$L__BB2_4:
	add.s32 	%r51, %r5, 8;
	setp.ge.s32 	%p5, %r51, %r43;
	@%p5 bra 	$L__BB2_6;
	// begin inline asm
	cp.async.commit_group;

	// end inline asm
$L__BB2_6:
	and.b32  	%r6, %r4, 3;
	shr.u32 	%r7, %r2, 7;
	setp.ge.u32 	%p6, %r6, %r46;
	shl.b32 	%r52, %r4, 9;
	and.b32  	%r53, %r52, 1536;
	mov.u32 	%r54, _ZZ30A12_trsm_kernel_half_optimizedILi128EEvP6__halfiiiiiE7L11_col;
	add.s32 	%r8, %r54, %r53;
	@%p6 bra 	$L__BB2_12;
	shl.b32 	%r55, %r7, 5;
	or.b32  	%r108, %r55, %r3;
	add.s32 	%r10, %r45, %r6;
	mul.wide.s32 	%rd1, %r10, %r44;
$L__BB2_8:
	setp.ge.s32 	%p7, %r10, %r43;
	setp.ge.s32 	%p8, %r108, %r46;
	add.s32 	%r12, %r108, %r45;
	setp.ge.s32 	%p9, %r12, %r42;
	or.pred  	%p10, %p8, %p9;
	or.pred  	%p11, %p10, %p7;
	@%p11 bra 	$L__BB2_10;
	cvt.s64.s32 	%rd6, %r12;
	add.s64 	%rd7, %rd1, %rd6;
	shl.b64 	%rd8, %rd7, 1;
	add.s64 	%rd5, %rd4, %rd8;
	// begin inline asm
	ld.global.nc.b16 %rs1, [%rd5];
	// end inline asm
	// begin inline asm
	{  cvt.f32.f16 %f43, %rs1;}

	// end inline asm
	shl.b32 	%r59, %r108, 2;
	add.s32 	%r60, %r8, %r59;
	st.shared.f32 	[%r60], %f43;
	bra.uni 	$L__BB2_11;
$L__BB2_10:
	shl.b32 	%r56, %r108, 2;
	add.s32 	%r57, %r8, %r56;
	mov.b32 	%r58, 0;
	st.shared.u32 	[%r57], %r58;
$L__BB2_11:
	add.s32 	%r13, %r108, 64;
	setp.lt.u32 	%p12, %r108, 64;
	mov.u32 	%r108, %r13;
	@%p12 bra 	$L__BB2_8;
$L__BB2_12:
	or.b32  	%r14, %r6, 4;
	setp.ge.s32 	%p13, %r14, %r46;
	@%p13 bra 	$L__BB2_18;
	shl.b32 	%r61, %r7, 5;
	or.b32  	%r109, %r61, %r3;
	add.s32 	%r16, %r45, %r14;
	mul.wide.s32 	%rd2, %r16, %r44;
$L__BB2_14:
	setp.ge.s32 	%p14, %r16, %r43;
	setp.ge.s32 	%p15, %r109, %r46;
	add.s32 	%r18, %r109, %r45;
	setp.ge.s32 	%p16, %r18, %r42;
	or.pred  	%p17, %p15, %p16;
	or.pred  	%p18, %p17, %p14;
	@%p18 bra 	$L__BB2_16;
	cvt.s64.s32 	%rd10, %r18;
	add.s64 	%rd11, %rd2, %rd10;
	shl.b64 	%rd12, %rd11, 1;
	add.s64 	%rd9, %rd4, %rd12;
	// begin inline asm
	ld.global.nc.b16 %rs3, [%rd9];
	// end inline asm
	// begin inline asm
	{  cvt.f32.f16 %f44, %rs3;}

	// end inline asm
	shl.b32 	%r65, %r109, 2;
	add.s32 	%r66, %r8, %r65;
	st.shared.f32 	[%r66+2048], %f44;
	bra.uni 	$L__BB2_17;
$L__BB2_16:
	shl.b32 	%r62, %r109, 2;
	add.s32 	%r63, %r8, %r62;
	mov.b32 	%r64, 0;
	st.shared.u32 	[%r63+2048], %r64;
$L__BB2_17:
	add.s32 	%r19, %r109, 64;
	setp.lt.u32 	%p19, %r109, 64;
	mov.u32 	%r109, %r19;
	@%p19 bra 	$L__BB2_14;
$L__BB2_18:
	mov.u32 	%r68, _ZZ30A12_trsm_kernel_half_optimizedILi128EEvP6__halfiiiiiE4B_sm;
	add.s32 	%r20, %r68, %r52;
	// begin inline asm
	cp.async.wait_group 0;

	// end inline asm
	bar.sync 	0;
	bar.sync 	0;
	or.b32  	%r21, %r3, 64;
	or.b32  	%r22, %r3, 96;
	setp.ge.s32 	%p20, %r21, %r46;
	shl.b32 	%r69, %r3, 2;
	add.s32 	%r23, %r20, %r69;
	mov.f32 	%f95, 0f00000000;
	mov.f32 	%f96, %f95;
	@%p20 bra 	$L__BB2_20;
	ld.shared.f32 	%f95, [%r23+256];
	ld.shared.f32 	%f96, [%r23+4352];
$L__BB2_20:
	setp.ge.s32 	%p21, %r22, %r46;
	mov.f32 	%f97, 0f00000000;
	mov.f32 	%f98, %f97;
	@%p21 bra 	$L__BB2_22;
	ld.shared.f32 	%f97, [%r23+384];
	ld.shared.f32 	%f98, [%r23+4480];
$L__BB2_22:
	setp.lt.s32 	%p22, %r46, 1;
	@%p22 bra 	$L__BB2_54;
	mov.b32 	%r110, 0;
$L__BB2_24:
	shr.u32 	%r25, %r110, 2;
	and.b32  	%r26, %r25, 1;
	mov.b32 	%r111, 0;
$L__BB2_25:
	mov.u32 	%r27, %r111;
	setp.ge.s32 	%p23, %r3, %r46;
	add.s32 	%r28, %r27, %r110;
	shl.b32 	%r72, %r26, 2;
	add.s32 	%r73, %r72, %r27;
	shl.b32 	%r74, %r73, 9;
	mov.u32 	%r75, _ZZ30A12_trsm_kernel_half_optimizedILi128EEvP6__halfiiiiiE7L11_col;
	add.s32 	%r76, %r75, %r74;
	shl.b32 	%r77, %r3, 2;
	add.s32 	%r29, %r76, %r77;
	mov.f32 	%f89, 0f00000000;
	@%p23 bra 	$L__BB2_27;
	ld.shared.f32 	%f89, [%r29];
$L__BB2_27:
	or.b32  	%r78, %r3, 32;
	setp.ge.s32 	%p24, %r78, %r46;
	mov.f32 	%f90, 0f00000000;
	@%p24 bra 	$L__BB2_29;
	ld.shared.f32 	%f90, [%r29+128];
$L__BB2_29:
	setp.ge.s32 	%p25, %r21, %r46;
	mov.f32 	%f91, 0f00000000;
	@%p25 bra 	$L__BB2_31;
	ld.shared.f32 	%f91, [%r29+256];
$L__BB2_31:
	setp.ge.s32 	%p26, %r22, %r46;
	mov.f32 	%f92, 0f00000000;
	@%p26 bra 	$L__BB2_33;
	ld.shared.f32 	%f92, [%r29+384];
$L__BB2_33:
	and.b32  	%r79, %r28, 31;
	setp.eq.s32 	%p27, %r79, %r3;
	setp.lt.u32 	%p28, %r28, 128;
	and.pred  	%p1, %p27, %p28;
	mov.f32 	%f93, 0f00000000;
	not.pred 	%p29, %p1;
	mov.f32 	%f94, %f93;
	@%p29 bra 	$L__BB2_37;
	setp.eq.s32 	%p30, %r28, %r21;
	mov.f32 	%f93, %f95;
	mov.f32 	%f94, %f96;
	@%p30 bra 	$L__BB2_37;
	setp.eq.s32 	%p31, %r28, %r22;
	mov.f32 	%f93, %f97;
	mov.f32 	%f94, %f98;
	@%p31 bra 	$L__BB2_37;
	shl.b32 	%r80, %r28, 2;
	add.s32 	%r81, %r20, %r80;
	ld.shared.f32 	%f93, [%r81];
	ld.shared.f32 	%f94, [%r81+4096];
$L__BB2_37:
	setp.ge.s32 	%p32, %r3, %r46;
	mov.b32 	%r82, %f93;
	shfl.sync.idx.b32	%r30|%p33, %r82, %r79, 31, -1;
	mov.b32 	%r84, %f94;
	shfl.sync.idx.b32	%r31|%p34, %r84, %r79, 31, -1;
	setp.ge.u32 	%p35, %r28, %r3;
	or.pred  	%p36, %p32, %p35;
	@%p36 bra 	$L__BB2_39;
	mov.b32 	%f52, %r30;
	mul.f32 	%f53, %f89, %f52;
	ld.shared.f32 	%f54, [%r23];
	sub.f32 	%f55, %f54, %f53;
	st.shared.f32 	[%r23], %f55;
	mov.b32 	%f56, %r31;
	mul.f32 	%f57, %f89, %f56;
	ld.shared.f32 	%f58, [%r23+4096];
	sub.f32 	%f59, %f58, %f57;
	st.shared.f32 	[%r23+4096], %f59;
$L__BB2_39:
	or.b32  	%r85, %r3, 32;
	setp.ge.s32 	%p37, %r85, %r46;
	setp.lt.u32 	%p38, %r28, %r3;
	sub.s32 	%r86, %r28, %r3;
	shr.u32 	%r87, %r86, 5;
	add.s32 	%r88, %r87, 1;
	selp.b32 	%r89, 0, %r88, %p38;
	setp.gt.u32 	%p39, %r89, 1;
	or.pred  	%p40, %p37, %p39;
	@%p40 bra 	$L__BB2_41;
	mov.b32 	%f60, %r30;
	mul.f32 	%f61, %f90, %f60;
	ld.shared.f32 	%f62, [%r23+128];
	sub.f32 	%f63, %f62, %f61;
	st.shared.f32 	[%r23+128], %f63;
	mov.b32 	%f64, %r31;
	mul.f32 	%f65, %f90, %f64;
	ld.shared.f32 	%f66, [%r23+4224];
	sub.f32 	%f67, %f66, %f65;
	st.shared.f32 	[%r23+4224], %f67;
$L__BB2_41:
	setp.lt.s32 	%p41, %r22, %r46;
	setp.lt.s32 	%p42, %r21, %r46;
	sub.s32 	%r90, %r28, %r3;
	shr.u32 	%r91, %r90, 5;
	add.s32 	%r92, %r91, 1;
	selp.b32 	%r93, 0, %r92, %p38;
	setp.lt.u32 	%p44, %r93, 3;
	and.pred  	%p45, %p42, %p44;
	mov.b32 	%f29, %r30;
	mul.f32 	%f68, %f91, %f29;
	sub.f32 	%f69, %f95, %f68;
	mov.b32 	%f30, %r31;
	mul.f32 	%f70, %f91, %f30;
	sub.f32 	%f71, %f96, %f70;
	selp.f32 	%f31, %f69, %f95, %p45;
	selp.f32 	%f32, %f71, %f96, %p45;
	setp.lt.u32 	%p46, %r93, 4;
	and.pred  	%p47, %p41, %p46;
	mul.f32 	%f72, %f92, %f29;
	sub.f32 	%f73, %f97, %f72;
	mul.f32 	%f74, %f92, %f30;
	sub.f32 	%f75, %f98, %f74;
	selp.f32 	%f33, %f73, %f97, %p47;
	selp.f32 	%f34, %f75, %f98, %p47;
	mov.f32 	%f95, %f31;
	mov.f32 	%f96, %f32;
	mov.f32 	%f97, %f33;
	mov.f32 	%f98, %f34;
	@%p29 bra 	$L__BB2_45;
	setp.eq.s32 	%p49, %r28, %r21;
	mov.f32 	%f95, %f29;
	mov.f32 	%f96, %f30;
	mov.f32 	%f97, %f33;
	mov.f32 	%f98, %f34;
	@%p49 bra 	$L__BB2_45;
	setp.eq.s32 	%p50, %r28, %r22;
	mov.f32 	%f95, %f31;
	mov.f32 	%f96, %f32;
	mov.f32 	%f97, %f29;
	mov.f32 	%f98, %f30;
	@%p50 bra 	$L__BB2_45;
	shl.b32 	%r94, %r28, 2;
	add.s32 	%r95, %r20, %r94;
	st.shared.u32 	[%r95], %r30;
	st.shared.u32 	[%r95+4096], %r31;
	mov.f32 	%f95, %f31;
	mov.f32 	%f96, %f32;
	mov.f32 	%f97, %f33;
	mov.f32 	%f98, %f34;
$L__BB2_45:
	bar.sync 	0;
	add.s32 	%r111, %r27, 1;
	setp.lt.u32 	%p51, %r27, 3;
	add.s32 	%r96, %r28, 1;
	setp.lt.s32 	%p52, %r96, %r46;
	and.pred  	%p53, %p51, %p52;
	@%p53 bra 	$L__BB2_25;
	setp.gt.u32 	%p54, %r110, 119;
	@%p54 bra 	$L__BB2_53;
	shl.b32 	%r97, %r25, 2;
	xor.b32  	%r33, %r26, 1;
	or.b32  	%r98, %r97, %r6;
	add.s32 	%r34, %r98, 8;
	setp.ge.s32 	%p55, %r34, %r46;
	@%p55 bra 	$L__BB2_53;
	mov.u32 	%r99, %tid.x;
	shr.u32 	%r100, %r99, 2;
	and.b32  	%r101, %r100, 32;
	or.b32  	%r112, %r101, %r3;
	add.s32 	%r36, %r34, %r45;
	shl.b32 	%r102, %r33, 11;
	add.s32 	%r37, %r8, %r102;
	mul.wide.s32 	%rd3, %r36, %r44;
$L__BB2_49:
	setp.ge.s32 	%p56, %r36, %r43;
	setp.ge.s32 	%p57, %r112, %r46;
	add.s32 	%r39, %r112, %r45;
	setp.ge.s32 	%p58, %r39, %r42;
	or.pred  	%p59, %p57, %p58;
	or.pred  	%p60, %p59, %p56;
	@%p60 bra 	$L__BB2_51;
	cvt.s64.s32 	%rd14, %r39;
	add.s64 	%rd15, %rd3, %rd14;
	shl.b64 	%rd16, %rd15, 1;
	add.s64 	%rd13, %rd4, %rd16;
	// begin inline asm
	ld.global.nc.b16 %rs5, [%rd13];
	// end inline asm
	// begin inline asm
	{  cvt.f32.f16 %f76, %rs5;}

	// end inline asm
	shl.b32 	%r106, %r112, 2;
	add.s32 	%r107, %r37, %r106;
	st.shared.f32 	[%r107], %f76;
	bra.uni 	$L__BB2_52;
$L__BB2_51:
	shl.b32 	%r103, %r112, 2;
	add.s32 	%r104, %r37, %r103;
	mov.b32 	%r105, 0;
	st.shared.u32 	[%r104], %r105;
$L__BB2_52:
	add.s32 	%r40, %r112, 64;
	setp.lt.u32 	%p61, %r112, 64;
	mov.u32 	%r112, %r40;
	@%p61 bra 	$L__BB2_49;
$L__BB2_53:
	bar.sync 	0;
	add.s32 	%r110, %r110, 4;
	setp.lt.s32 	%p62, %r110, %r46;
	@%p62 bra 	$L__BB2_24;
$L__BB2_54:
	setp.ge.s32 	%p63, %r21, %r46;
	@%p63 bra 	$L__BB2_56;
	st.shared.f32 	[%r23+256], %f95;
	st.shared.f32 	[%r23+4352], %f96;
$L__BB2_56:
	setp.ge.s32 	%p64, %r22, %r46;
	@%p64 bra 	$L__BB2_58;
	st.shared.f32 	[%r23+384], %f97;
	st.shared.f32 	[%r23+4480], %f98;
$L__BB2_58:
	bar.sync 	0;
$L__BB2_59:
	ret;

}
	// .globl	_Z30A12_trsm_kernel_half_optimizedILi256EEvP6__halfiiiii
.visible .entry _Z30A12_trsm_kernel_half_optimizedILi256EEvP6__halfiiiii(
	.param .u64 .ptr .align 1 _Z30A12_trsm_kernel_half_optimizedILi256EEvP6__halfiiiii_param_0,
	.param .u32 _Z30A12_trsm_kernel_half_optimizedILi256EEvP6__halfiiiii_param_1,
	.param .u32 _Z30A12_trsm_kernel_half_optimizedILi256EEvP6__halfiiiii_param_2,
	.param .u32 _Z30A12_trsm_kernel_half_optimizedILi256EEvP6__halfiiiii_param_3,
	.param .u32 _Z30A12_trsm_kernel_half_optimizedILi256EEvP6__halfiiiii_param_4,
	.param .u32 _Z30A12_trsm_kernel_half_optimizedILi256EEvP6__halfiiiii_param_5
)
.maxntid 256
{
	.reg .pred 	%p<138>;
	.reg .b16 	%rs<67>;
	.reg .b32 	%r<158>;
	.reg .b32 	%f<238>;
	.reg .b64 	%rd<44>;
	// demoted variable
	.shared .align 16 .b8 _ZZ30A12_trsm_kernel_half_optimizedILi256EEvP6__halfiiiiiE4B_sm[16384];
	// demoted variable
	.shared .align 16 .b8 _ZZ30A12_trsm_kernel_half_optimizedILi256EEvP6__halfiiiiiE6B_temp[8192];
	// demoted variable
	.shared .align 16 .b8 _ZZ30A12_trsm_kernel_half_optimizedILi256EEvP6__halfiiiiiE7L11_col[4096];
	ld.param.u32 	%r55, [_Z30A12_trsm_kernel_half_optimizedILi256EEvP6__halfiiiii_param_1];
	ld.param.u32 	%r56, [_Z30A12_trsm_kernel_half_optimizedILi256EEvP6__halfiiiii_param_2];
	ld.param.u32 	%r57, [_Z30A12_trsm_kernel_half_optimizedILi256EEvP6__halfiiiii_param_3];
	ld.param.u32 	%r58, [_Z30A12_trsm_kernel_half_optimizedILi256EEvP6__halfiiiii_param_4];
	ld.param.u32 	%r59, [_Z30A12_trsm_kernel_half_optimizedILi256EEvP6__halfiiiii_param_5];
	add.s32 	%r60, %r59, -257;
	setp.lt.u32 	%p3, %r60, -256;
	@%p3 bra 	$L__BB3_135;
	add.s32 	%r1, %r59, %r58;
	setp.le.s32 	%p4, %r56, %r1;
	@%p4 bra 	$L__BB3_135;
	mov.u32 	%r61, %tid.x;
	and.b32  	%r3, %r61, 31;
	shr.u32 	%r4, %r61, 5;
	mov.u32 	%r62, %ctaid.x;
	shl.b32 	%r63, %r62, 4;
	add.s32 	%r64, %r4, %r63;
	add.s32 	%r5, %r64, %r1;
	shl.b32 	%r65, %r61, 3;
	and.b32  	%r6, %r65, 248;
	setp.lt.u32 	%p5, %r6, %r59;
	add.s32 	%r66, %r58, %r6;
	setp.lt.s32 	%p6, %r66, %r55;
	and.pred  	%p1, %p5, %p6;
	cvt.s64.s32 	%rd1, %r66;
	shl.b32 	%r67, %r4, 9;
	mov.u32 	%r68, _ZZ30A12_trsm_kernel_half_optimizedILi256EEvP6__halfiiiiiE6B_temp;
	add.s32 	%r69, %r68, %r67;
	shl.b32 	%r70, %r61, 4;
	and.b32  	%r71, %r70, 496;
	add.s32 	%r7, %r69, %r71;
	setp.ge.s32 	%p7, %r5, %r56;
	@%p7 bra 	$L__BB3_6;
	not.pred 	%p8, %p1;
	@%p8 bra 	$L__BB3_5;
	ld.param.u64 	%rd39, [_Z30A12_trsm_kernel_half_optimizedILi256EEvP6__halfiiiii_param_0];
	mul.wide.s32 	%rd12, %r5, %r57;
	add.s64 	%rd13, %rd12, %rd1;
	shl.b64 	%rd14, %rd13, 1;
	add.s64 	%rd11, %rd39, %rd14;
	// begin inline asm
	cp.async.cg.shared.global [%r7], [%rd11], 16;

	// end inline asm
$L__BB3_5:
	// begin inline asm
	cp.async.commit_group;

	// end inline asm
$L__BB3_6:
	add.s32 	%r8, %r5, 8;
	setp.ge.s32 	%p9, %r8, %r56;
	@%p9 bra 	$L__BB3_10;
	not.pred 	%p10, %p1;
	@%p10 bra 	$L__BB3_9;
	ld.param.u64 	%rd40, [_Z30A12_trsm_kernel_half_optimizedILi256EEvP6__halfiiiii_param_0];
	mul.wide.s32 	%rd16, %r8, %r57;
	add.s64 	%rd17, %rd16, %rd1;
	shl.b64 	%rd18, %rd17, 1;
	add.s64 	%rd15, %rd40, %rd18;
	add.s32 	%r73, %r7, 4096;
	// begin inline asm
	cp.async.cg.shared.global [%r73], [%rd15], 16;

	// end inline asm
$L__BB3_9:
	// begin inline asm
	cp.async.commit_group;

	// end inline asm
$L__BB3_10:
	and.b32  	%r9, %r4, 3;
	shr.u32 	%r10, %r61, 7;
	setp.ge.u32 	%p11, %r9, %r59;
	shl.b32 	%r74, %r4, 10;
	and.b32  	%r75, %r74, 3072;
	mov.u32 	%r76, _ZZ30A12_trsm_kernel_half_optimizedILi256EEvP6__halfiiiiiE7L11_col;
	add.s32 	%r11, %r76, %r75;
	@%p11 bra 	$L__BB3_16;
	shl.b32 	%r77, %r10, 5;
	or.b32  	%r154, %r77, %r3;
	add.s32 	%r13, %r58, %r9;
	mul.wide.s32 	%rd2, %r13, %r57;
$L__BB3_12:
	setp.ge.s32 	%p12, %r13, %r56;
	setp.ge.s32 	%p13, %r154, %r59;
	add.s32 	%r15, %r154, %r58;
	setp.ge.s32 	%p14, %r15, %r55;
	or.pred  	%p15, %p13, %p14;
	or.pred  	%p16, %p15, %p12;
	@%p16 bra 	$L__BB3_14;
	ld.param.u64 	%rd41, [_Z30A12_trsm_kernel_half_optimizedILi256EEvP6__halfiiiii_param_0];
	cvt.s64.s32 	%rd20, %r15;
	add.s64 	%rd21, %rd2, %rd20;
	shl.b64 	%rd22, %rd21, 1;
	add.s64 	%rd19, %rd41, %rd22;
	// begin inline asm
	ld.global.nc.b16 %rs15, [%rd19];
	// end inline asm
	// begin inline asm
	{  cvt.f32.f16 %f75, %rs15;}

	// end inline asm
	shl.b32 	%r81, %r154, 2;
	add.s32 	%r82, %r11, %r81;
	st.shared.f32 	[%r82], %f75;
	bra.uni 	$L__BB3_15;
$L__BB3_14:
	shl.b32 	%r78, %r154, 2;
	add.s32 	%r79, %r11, %r78;
	mov.b32 	%r80, 0;
	st.shared.u32 	[%r79], %r80;
$L__BB3_15:
	add.s32 	%r16, %r154, 64;
	setp.lt.u32 	%p17, %r154, 192;
	mov.u32 	%r154, %r16;
	@%p17 bra 	$L__BB3_12;
$L__BB3_16:
	setp.ge.u32 	%p18, %r6, %r59;
	// begin inline asm
	cp.async.wait_group 0;

	// end inline asm
	bar.sync 	0;
	ld.shared.u16 	%rs1, [%r7+2];
	ld.shared.u32 	%r83, [%r7+4];
	mov.b32 	{%rs3, %rs2}, %r83;
	ld.shared.v4.u16 	{%rs7, %rs6, %rs5, %rs4}, [%r7+8];
	mov.f32 	%f196, 0f00000000;
	@%p18 bra 	$L__BB3_18;
	ld.shared.u16 	%rs17, [%r7];
	// begin inline asm
	{  cvt.f32.f16 %f196, %rs17;}

	// end inline asm
$L__BB3_18:
	mov.u32 	%r85, _ZZ30A12_trsm_kernel_half_optimizedILi256EEvP6__halfiiiiiE4B_sm;
	add.s32 	%r17, %r85, %r74;
	shl.b32 	%r86, %r6, 2;
	add.s32 	%r18, %r17, %r86;
	st.shared.f32 	[%r18], %f196;
	add.s32 	%r19, %r6, 1;
	setp.ge.s32 	%p19, %r19, %r59;
	mov.f32 	%f197, 0f00000000;
	@%p19 bra 	$L__BB3_20;
	// begin inline asm
	{  cvt.f32.f16 %f197, %rs1;}

	// end inline asm
$L__BB3_20:
	st.shared.f32 	[%r18+4], %f197;
	add.s32 	%r20, %r6, 2;
	setp.ge.s32 	%p20, %r20, %r59;
	mov.f32 	%f198, 0f00000000;
	@%p20 bra 	$L__BB3_22;
	// begin inline asm
	{  cvt.f32.f16 %f198, %rs3;}

	// end inline asm
$L__BB3_22:
	st.shared.f32 	[%r18+8], %f198;
	add.s32 	%r21, %r6, 3;
	setp.ge.s32 	%p21, %r21, %r59;
	mov.f32 	%f199, 0f00000000;
	@%p21 bra 	$L__BB3_24;
	// begin inline asm
	{  cvt.f32.f16 %f199, %rs2;}

	// end inline asm
$L__BB3_24:
	st.shared.f32 	[%r18+12], %f199;
	add.s32 	%r22, %r6, 4;
	setp.ge.s32 	%p22, %r22, %r59;
	mov.f32 	%f200, 0f00000000;
	@%p22 bra 	$L__BB3_26;
	// begin inline asm
	{  cvt.f32.f16 %f200, %rs7;}

	// end inline asm
$L__BB3_26:
	st.shared.f32 	[%r18+16], %f200;
	add.s32 	%r23, %r6, 5;
	setp.ge.s32 	%p23, %r23, %r59;
	mov.f32 	%f201, 0f00000000;
	@%p23 bra 	$L__BB3_28;
	// begin inline asm
	{  cvt.f32.f16 %f201, %rs6;}

	// end inline asm
$L__BB3_28:
	st.shared.f32 	[%r18+20], %f201;
	add.s32 	%r24, %r6, 6;
	setp.ge.s32 	%p24, %r24, %r59;
	mov.f32 	%f202, 0f00000000;
	@%p24 bra 	$L__BB3_30;
	// begin inline asm
	{  cvt.f32.f16 %f202, %rs5;}

	// end inline asm
$L__BB3_30:
	st.shared.f32 	[%r18+24], %f202;
	add.s32 	%r25, %r6, 7;
	setp.ge.s32 	%p25, %r25, %r59;
	mov.f32 	%f203, 0f00000000;
	@%p25 bra 	$L__BB3_32;
	// begin inline asm
	{  cvt.f32.f16 %f203, %rs4;}

	// end inline asm
$L__BB3_32:
	setp.ge.u32 	%p26, %r6, %r59;
	st.shared.f32 	[%r18+28], %f203;
	ld.shared.u16 	%rs8, [%r7+4098];
	ld.shared.u32 	%r87, [%r7+4100];
	mov.b32 	{%rs10, %rs9}, %r87;
	ld.shared.v4.u16 	{%rs14, %rs13, %rs12, %rs11}, [%r7+4104];
	mov.f32 	%f204, 0f00000000;
	@%p26 bra 	$L__BB3_34;
	ld.shared.u16 	%rs25, [%r7+4096];
	// begin inline asm
	{  cvt.f32.f16 %f204, %rs25;}

	// end inline asm
$L__BB3_34:
	setp.ge.s32 	%p27, %r19, %r59;
	st.shared.f32 	[%r18+8192], %f204;
	mov.f32 	%f205, 0f00000000;
	@%p27 bra 	$L__BB3_36;
	// begin inline asm
	{  cvt.f32.f16 %f205, %rs8;}

	// end inline asm
$L__BB3_36:
	setp.ge.s32 	%p28, %r20, %r59;
	st.shared.f32 	[%r18+8196], %f205;
	mov.f32 	%f206, 0f00000000;
	@%p28 bra 	$L__BB3_38;
	// begin inline asm
	{  cvt.f32.f16 %f206, %rs10;}

	// end inline asm
$L__BB3_38:
	setp.ge.s32 	%p29, %r21, %r59;
	st.shared.f32 	[%r18+8200], %f206;
	mov.f32 	%f207, 0f00000000;
	@%p29 bra 	$L__BB3_40;
	// begin inline asm
	{  cvt.f32.f16 %f207, %rs9;}

	// end inline asm
$L__BB3_40:
	setp.ge.s32 	%p30, %r22, %r59;
	st.shared.f32 	[%r18+8204], %f207;
	mov.f32 	%f208, 0f00000000;
	@%p30 bra 	$L__BB3_42;
	// begin inline asm
	{  cvt.f32.f16 %f208, %rs14;}

	// end inline asm
$L__BB3_42:
	setp.ge.s32 	%p31, %r23, %r59;
	st.shared.f32 	[%r18+8208], %f208;
	mov.f32 	%f209, 0f00000000;
	@%p31 bra 	$L__BB3_44;
	// begin inline asm
	{  cvt.f32.f16 %f209, %rs13;}

	// end inline asm
$L__BB3_44:
	setp.ge.s32 	%p32, %r24, %r59;
	st.shared.f32 	[%r18+8212], %f209;
	mov.f32 	%f210, 0f00000000;
	@%p32 bra 	$L__BB3_46;
	// begin inline asm
	{  cvt.f32.f16 %f210, %rs12;}

	// end inline asm
$L__BB3_46:
	setp.ge.s32 	%p33, %r25, %r59;
	st.shared.f32 	[%r18+8216], %f210;
	mov.f32 	%f211, 0f00000000;
	@%p33 bra 	$L__BB3_48;
	// begin inline asm
	{  cvt.f32.f16 %f211, %rs11;}

	// end inline asm
$L__BB3_48:
	st.shared.f32 	[%r18+8220], %f211;
	bar.sync 	0;
	or.b32  	%r26, %r3, 192;
	or.b32  	%r27, %r3, 224;
	setp.ge.s32 	%p34, %r26, %r59;
	shl.b32 	%r88, %r3, 2;
	add.s32 	%r28, %r17, %r88;
	mov.f32 	%f230, 0f00000000;
	mov.f32 	%f231, %f230;
	@%p34 bra 	$L__BB3_50;
	ld.shared.f32 	%f230, [%r28+768];
	ld.shared.f32 	%f231, [%r28+8960];
$L__BB3_50:
	setp.ge.s32 	%p35, %r27, %r59;
	mov.f32 	%f232, 0f00000000;
	mov.f32 	%f233, %f232;
	@%p35 bra 	$L__BB3_52;
	ld.shared.f32 	%f232, [%r28+896];
	ld.shared.f32 	%f233, [%r28+9088];
$L__BB3_52:
	setp.lt.s32 	%p36, %r59, 1;
	@%p36 bra 	$L__BB3_93;
	mov.b32 	%r155, 0;
	or.b32  	%r91, %r3, 128;
$L__BB3_54:
	mov.b32 	%r156, 0;
$L__BB3_55:
	mov.u32 	%r30, %r156;
	setp.ge.s32 	%p37, %r91, %r59;
	add.s32 	%r31, %r30, %r155;
	and.b32  	%r32, %r31, 31;
	shl.b32 	%r92, %r30, 10;
	add.s32 	%r94, %r76, %r92;
	shl.b32 	%r95, %r3, 2;
	add.s32 	%r33, %r94, %r95;
	mov.f32 	%f224, 0f00000000;
	@%p37 bra 	$L__BB3_57;
	ld.shared.f32 	%f224, [%r33+512];
$L__BB3_57:
	or.b32  	%r96, %r3, 160;
	setp.ge.s32 	%p38, %r96, %r59;
	mov.f32 	%f225, 0f00000000;
	@%p38 bra 	$L__BB3_59;
	ld.shared.f32 	%f225, [%r33+640];
$L__BB3_59:
	setp.ge.s32 	%p39, %r26, %r59;
	mov.f32 	%f226, 0f00000000;
	@%p39 bra 	$L__BB3_61;
	ld.shared.f32 	%f226, [%r33+768];
$L__BB3_61:
	setp.ge.s32 	%p40, %r27, %r59;
	mov.f32 	%f227, 0f00000000;
	@%p40 bra 	$L__BB3_63;
	ld.shared.f32 	%f227, [%r33+896];
$L__BB3_63:
	setp.eq.s32 	%p41, %r32, %r3;
	setp.lt.u32 	%p42, %r31, 256;
	and.pred  	%p2, %p41, %p42;
	mov.f32 	%f228, 0f00000000;
	not.pred 	%p43, %p2;
	mov.f32 	%f229, %f228;
	@%p43 bra 	$L__BB3_67;
	setp.eq.s32 	%p44, %r31, %r26;
	mov.f32 	%f228, %f230;
	mov.f32 	%f229, %f231;
	@%p44 bra 	$L__BB3_67;
	setp.eq.s32 	%p45, %r31, %r27;
	mov.f32 	%f228, %f232;
	mov.f32 	%f229, %f233;
	@%p45 bra 	$L__BB3_67;
	shl.b32 	%r97, %r31, 2;
	add.s32 	%r98, %r17, %r97;
	ld.shared.f32 	%f228, [%r98];
	ld.shared.f32 	%f229, [%r98+8192];
$L__BB3_67:
	mov.b32 	%r99, %f228;
	and.b32  	%r100, %r31, 31;
	shfl.sync.idx.b32	%r34|%p46, %r99, %r100, 31, -1;
	mov.b32 	%f61, %r34;
	mov.b32 	%r101, %f229;
	shfl.sync.idx.b32	%r35|%p47, %r101, %r100, 31, -1;
	mov.b32 	%f62, %r35;
	setp.lt.u32 	%p48, %r31, %r3;
	sub.s32 	%r102, %r31, %r3;
	shr.u32 	%r103, %r102, 5;
	add.s32 	%r104, %r103, 1;
	selp.b32 	%r36, 0, %r104, %p48;
	setp.gt.u32 	%p49, %r36, 3;
	@%p49 bra 	$L__BB3_76;
	shl.b32 	%r37, %r36, 5;
	or.b32  	%r38, %r37, %r3;
	setp.ge.s32 	%p50, %r38, %r59;
	@%p50 bra 	$L__BB3_76;
	shl.b32 	%r105, %r37, 2;
	add.s32 	%r39, %r33, %r105;
	ld.shared.f32 	%f115, [%r39];
	mul.f32 	%f116, %f115, %f61;
	add.s32 	%r40, %r28, %r105;
	ld.shared.f32 	%f117, [%r40];
	sub.f32 	%f118, %f117, %f116;
	st.shared.f32 	[%r40], %f118;
	mul.f32 	%f119, %f115, %f62;
	ld.shared.f32 	%f120, [%r40+8192];
	sub.f32 	%f121, %f120, %f119;
	st.shared.f32 	[%r40+8192], %f121;
	setp.eq.s32 	%p51, %r36, 3;
	@%p51 bra 	$L__BB3_76;
	add.s32 	%r106, %r38, 32;
	setp.ge.s32 	%p52, %r106, %r59;
	@%p52 bra 	$L__BB3_76;
	ld.shared.f32 	%f122, [%r39+128];
	mul.f32 	%f123, %f122, %f61;
	ld.shared.f32 	%f124, [%r40+128];
	sub.f32 	%f125, %f124, %f123;
	st.shared.f32 	[%r40+128], %f125;
	mul.f32 	%f126, %f122, %f62;
	ld.shared.f32 	%f127, [%r40+8320];
	sub.f32 	%f128, %f127, %f126;
	st.shared.f32 	[%r40+8320], %f128;
	setp.eq.s32 	%p53, %r36, 2;
	@%p53 bra 	$L__BB3_76;
	add.s32 	%r107, %r38, 64;
	setp.ge.s32 	%p54, %r107, %r59;
	@%p54 bra 	$L__BB3_76;
	ld.shared.f32 	%f129, [%r39+256];
	mul.f32 	%f130, %f129, %f61;
	ld.shared.f32 	%f131, [%r40+256];
	sub.f32 	%f132, %f131, %f130;
	st.shared.f32 	[%r40+256], %f132;
	mul.f32 	%f133, %f129, %f62;
	ld.shared.f32 	%f134, [%r40+8448];
	sub.f32 	%f135, %f134, %f133;
	st.shared.f32 	[%r40+8448], %f135;
	setp.eq.s32 	%p55, %r36, 1;
	@%p55 bra 	$L__BB3_76;
	add.s32 	%r108, %r38, 96;
	setp.ge.s32 	%p56, %r108, %r59;
	@%p56 bra 	$L__BB3_76;
	ld.shared.f32 	%f136, [%r39+384];
	mul.f32 	%f137, %f136, %f61;
	ld.shared.f32 	%f138, [%r40+384];
	sub.f32 	%f139, %f138, %f137;
	st.shared.f32 	[%r40+384], %f139;
	mul.f32 	%f140, %f136, %f62;
	ld.shared.f32 	%f141, [%r40+8576];
	sub.f32 	%f142, %f141, %f140;
	st.shared.f32 	[%r40+8576], %f142;
$L__BB3_76:
	or.b32  	%r109, %r3, 128;
	setp.ge.s32 	%p57, %r109, %r59;
	setp.gt.u32 	%p58, %r36, 4;
	or.pred  	%p59, %p57, %p58;
	@%p59 bra 	$L__BB3_78;
	mul.f32 	%f143, %f224, %f61;
	ld.shared.f32 	%f144, [%r28+512];
	sub.f32 	%f145, %f144, %f143;
	st.shared.f32 	[%r28+512], %f145;
	mul.f32 	%f146, %f224, %f62;
	ld.shared.f32 	%f147, [%r28+8704];
	sub.f32 	%f148, %f147, %f146;
	st.shared.f32 	[%r28+8704], %f148;
$L__BB3_78:
	or.b32  	%r110, %r3, 160;
	setp.ge.s32 	%p60, %r110, %r59;
	setp.gt.u32 	%p61, %r36, 5;
	or.pred  	%p62, %p60, %p61;
	@%p62 bra 	$L__BB3_80;
	mul.f32 	%f149, %f225, %f61;
	ld.shared.f32 	%f150, [%r28+640];
	sub.f32 	%f151, %f150, %f149;
	st.shared.f32 	[%r28+640], %f151;
	mul.f32 	%f152, %f225, %f62;
	ld.shared.f32 	%f153, [%r28+8832];
	sub.f32 	%f154, %f153, %f152;
	st.shared.f32 	[%r28+8832], %f154;
$L__BB3_80:
	setp.lt.s32 	%p63, %r27, %r59;
	setp.lt.s32 	%p64, %r26, %r59;
	setp.lt.u32 	%p65, %r36, 7;
	and.pred  	%p66, %p64, %p65;
	mul.f32 	%f155, %f226, %f61;
	sub.f32 	%f156, %f230, %f155;
	mul.f32 	%f157, %f226, %f62;
	sub.f32 	%f158, %f231, %f157;
	selp.f32 	%f63, %f156, %f230, %p66;
	selp.f32 	%f64, %f158, %f231, %p66;
	setp.lt.u32 	%p67, %r36, 8;
	and.pred  	%p68, %p63, %p67;
	mul.f32 	%f159, %f227, %f61;
	sub.f32 	%f160, %f232, %f159;
	mul.f32 	%f161, %f227, %f62;
	sub.f32 	%f162, %f233, %f161;
	selp.f32 	%f65, %f160, %f232, %p68;
	selp.f32 	%f66, %f162, %f233, %p68;
	mov.f32 	%f230, %f63;
	mov.f32 	%f231, %f64;
	mov.f32 	%f232, %f65;
	mov.f32 	%f233, %f66;
	@%p43 bra 	$L__BB3_84;
	setp.eq.s32 	%p70, %r31, %r26;
	mov.f32 	%f230, %f61;
	mov.f32 	%f231, %f62;
	mov.f32 	%f232, %f65;
	mov.f32 	%f233, %f66;
	@%p70 bra 	$L__BB3_84;
	setp.eq.s32 	%p71, %r31, %r27;
	mov.f32 	%f230, %f63;
	mov.f32 	%f231, %f64;
	mov.f32 	%f232, %f61;
	mov.f32 	%f233, %f62;
	@%p71 bra 	$L__BB3_84;
	shl.b32 	%r111, %r31, 2;
	add.s32 	%r112, %r17, %r111;
	st.shared.u32 	[%r112], %r34;
	st.shared.u32 	[%r112+8192], %r35;
	mov.f32 	%f230, %f63;
	mov.f32 	%f231, %f64;
	mov.f32 	%f232, %f65;
	mov.f32 	%f233, %f66;
$L__BB3_84:
	bar.sync 	0;
	add.s32 	%r156, %r30, 1;
	setp.lt.u32 	%p72, %r30, 3;
	add.s32 	%r113, %r31, 1;
	setp.lt.s32 	%p73, %r113, %r59;
	and.pred  	%p74, %p72, %p73;
	@%p74 bra 	$L__BB3_55;
	setp.gt.u32 	%p75, %r155, 251;
	@%p75 bra 	$L__BB3_92;
	mov.u32 	%r114, %tid.x;
	shr.u32 	%r115, %r114, 5;
	and.b32  	%r116, %r115, 3;
	add.s32 	%r117, %r116, %r155;
	add.s32 	%r42, %r117, 4;
	setp.ge.s32 	%p76, %r42, %r59;
	@%p76 bra 	$L__BB3_92;
	shr.u32 	%r119, %r114, 2;
	and.b32  	%r120, %r119, 32;
	or.b32  	%r157, %r120, %r3;
	add.s32 	%r44, %r42, %r58;
	mul.wide.s32 	%rd3, %r44, %r57;
$L__BB3_88:
	setp.ge.s32 	%p77, %r44, %r56;
	setp.ge.s32 	%p78, %r157, %r59;
	add.s32 	%r46, %r157, %r58;
	setp.ge.s32 	%p79, %r46, %r55;
	or.pred  	%p80, %p78, %p79;
	or.pred  	%p81, %p80, %p77;
	@%p81 bra 	$L__BB3_90;
	ld.param.u64 	%rd42, [_Z30A12_trsm_kernel_half_optimizedILi256EEvP6__halfiiiii_param_0];
	cvt.s64.s32 	%rd24, %r46;
	add.s64 	%rd25, %rd3, %rd24;
	shl.b64 	%rd26, %rd25, 1;
	add.s64 	%rd23, %rd42, %rd26;
	// begin inline asm
	ld.global.nc.b16 %rs33, [%rd23];
	// end inline asm
	// begin inline asm
	{  cvt.f32.f16 %f163, %rs33;}

	// end inline asm
	shl.b32 	%r124, %r157, 2;
	add.s32 	%r125, %r11, %r124;
	st.shared.f32 	[%r125], %f163;
	bra.uni 	$L__BB3_91;
$L__BB3_90:
	shl.b32 	%r121, %r157, 2;
	add.s32 	%r122, %r11, %r121;
	mov.b32 	%r123, 0;
	st.shared.u32 	[%r122], %r123;
$L__BB3_91:
	add.s32 	%r47, %r157, 64;
	setp.lt.u32 	%p82, %r157, 192;
	mov.u32 	%r157, %r47;
	@%p82 bra 	$L__BB3_88;
$L__BB3_92:
	bar.sync 	0;
	add.s32 	%r155, %r155, 4;
	setp.lt.s32 	%p83, %r155, %r59;
	@%p83 bra 	$L__BB3_54;
$L__BB3_93:
	setp.ge.s32 	%p84, %r26, %r59;
	@%p84 bra 	$L__BB3_95;
	st.shared.f32 	[%r28+768], %f230;
	st.shared.f32 	[%r28+8960], %f231;
$L__BB3_95:
	setp.ge.s32 	%p85, %r27, %r59;
	@%p85 bra 	$L__BB3_97;
	st.shared.f32 	[%r28+896], %f232;
	st.shared.f32 	[%r28+9088], %f233;
$L__BB3_97:
	ld.param.u64 	%rd43, [_Z30A12_trsm_kernel_half_optimizedILi256EEvP6__halfiiiii_param_0];
	cvta.to.global.u64 	%rd4, %rd43;
	setp.ge.s32 	%p86, %r5, %r56;
	cvt.u32.u64 	%r126, %rd1;
	bar.sync 	0;
	cvt.s64.s32 	%rd5, %r58;
	add.s32 	%r49, %r126, 7;
	mul.lo.s32 	%r50, %r3, 28;
	add.s32 	%r51, %r28, %r50;
	@%p86 bra 	$L__BB3_116;
	setp.ge.s32 	%p87, %r49, %r55;
	setp.ge.s32 	%p88, %r6, %r59;
	mul.wide.s32 	%rd27, %r5, %r57;
	add.s64 	%rd28, %rd27, %rd5;
	shl.b64 	%rd29, %rd28, 1;
	add.s64 	%rd6, %rd4, %rd29;
	or.pred  	%p89, %p88, %p87;
	@%p89 bra 	$L__BB3_100;
	ld.shared.v4.f32 	{%f164, %f165, %f166, %f167}, [%r51];
	// begin inline asm
	{  cvt.rn.f16.f32 %rs35, %f164;}

	// end inline asm
	// begin inline asm
	{  cvt.rn.f16.f32 %rs36, %f165;}

	// end inline asm
	// begin inline asm
	{  cvt.rn.f16.f32 %rs37, %f166;}

	// end inline asm
	// begin inline asm
	{  cvt.rn.f16.f32 %rs38, %f167;}

	// end inline asm
	ld.shared.v4.f32 	{%f168, %f169, %f170, %f171}, [%r51+16];
	// begin inline asm
	{  cvt.rn.f16.f32 %rs39, %f168;}

	// end inline asm
	// begin inline asm
	{  cvt.rn.f16.f32 %rs40, %f169;}

	// end inline asm
	// begin inline asm
	{  cvt.rn.f16.f32 %rs41, %f170;}

	// end inline asm
	// begin inline asm
	{  cvt.rn.f16.f32 %rs42, %f171;}

	// end inline asm
	mul.wide.u32 	%rd30, %r6, 2;
	add.s64 	%rd31, %rd6, %rd30;
	mov.b32 	%r127, {%rs41, %rs42};
	mov.b32 	%r128, {%rs39, %rs40};
	mov.b32 	%r129, {%rs37, %rs38};
	mov.b32 	%r130, {%rs35, %rs36};
	st.global.v4.b32 	[%rd31], {%r130, %r129, %r128, %r127};
	bra.uni 	$L__BB3_116;
$L__BB3_100:
	mul.wide.u32 	%rd32, %r6, 2;
	add.s64 	%rd7, %rd6, %rd32;
	not.pred 	%p90, %p1;
	@%p90 bra 	$L__BB3_102;
	ld.shared.f32 	%f172, [%r51];
	// begin inline asm
	{  cvt.rn.f16.f32 %rs43, %f172;}

	// end inline asm
	st.global.u16 	[%rd7], %rs43;
$L__BB3_102:
	setp.ge.s32 	%p91, %r19, %r59;
	add.s32 	%r52, %r19, %r58;
	setp.ge.s32 	%p92, %r52, %r55;
	or.pred  	%p93, %p91, %p92;
	@%p93 bra 	$L__BB3_104;
	ld.shared.f32 	%f173, [%r51+4];
	// begin inline asm
	{  cvt.rn.f16.f32 %rs44, %f173;}

	// end inline asm
	st.global.u16 	[%rd7+2], %rs44;
$L__BB3_104:
	setp.ge.s32 	%p94, %r20, %r59;
	add.s32 	%r131, %r52, 1;
	setp.ge.s32 	%p95, %r131, %r55;
	or.pred  	%p96, %p94, %p95;
	@%p96 bra 	$L__BB3_106;
	ld.shared.f32 	%f174, [%r51+8];
	// begin inline asm
	{  cvt.rn.f16.f32 %rs45, %f174;}

	// end inline asm
	st.global.u16 	[%rd7+4], %rs45;
$L__BB3_106:
	setp.ge.s32 	%p97, %r21, %r59;
	add.s32 	%r132, %r52, 2;
	setp.ge.s32 	%p98, %r132, %r55;
	or.pred  	%p99, %p97, %p98;
	@%p99 bra 	$L__BB3_108;
	ld.shared.f32 	%f175, [%r51+12];
	// begin inline asm
	{  cvt.rn.f16.f32 %rs46, %f175;}

	// end inline asm
	st.global.u16 	[%rd7+6], %rs46;
$L__BB3_108:
	setp.ge.s32 	%p100, %r22, %r59;
	add.s32 	%r133, %r52, 3;
	setp.ge.s32 	%p101, %r133, %r55;
	or.pred  	%p102, %p100, %p101;
	@%p102 bra 	$L__BB3_110;
	ld.shared.f32 	%f176, [%r51+16];
	// begin inline asm
	{  cvt.rn.f16.f32 %rs47, %f176;}

	// end inline asm
	st.global.u16 	[%rd7+8], %rs47;
$L__BB3_110:
	setp.ge.s32 	%p103, %r23, %r59;
	add.s32 	%r134, %r52, 4;
	setp.ge.s32 	%p104, %r134, %r55;
	or.pred  	%p105, %p103, %p104;
	@%p105 bra 	$L__BB3_112;
	ld.shared.f32 	%f177, [%r51+20];
	// begin inline asm
	{  cvt.rn.f16.f32 %rs48, %f177;}

	// end inline asm
	st.global.u16 	[%rd7+10], %rs48;
$L__BB3_112:
	setp.ge.s32 	%p106, %r24, %r59;
	add.s32 	%r135, %r52, 5;
	setp.ge.s32 	%p107, %r135, %r55;
	or.pred  	%p108, %p106, %p107;
	@%p108 bra 	$L__BB3_114;
	ld.shared.f32 	%f178, [%r51+24];
	// begin inline asm
	{  cvt.rn.f16.f32 %rs49, %f178;}

	// end inline asm
	st.global.u16 	[%rd7+12], %rs49;
$L__BB3_114:
	setp.ge.s32 	%p109, %r25, %r59;
	add.s32 	%r136, %r52, 6;
	setp.ge.s32 	%p110, %r136, %r55;
	or.pred  	%p111, %p109, %p110;
	@%p111 bra 	$L__BB3_116;
	ld.shared.f32 	%f179, [%r51+28];
	// begin inline asm
	{  cvt.rn.f16.f32 %rs50, %f179;}

	// end inline asm
	st.global.u16 	[%rd7+14], %rs50;
$L__BB3_116:
	setp.ge.s32 	%p112, %r8, %r56;
	@%p112 bra 	$L__BB3_135;
	setp.lt.s32 	%p113, %r49, %r55;
	setp.lt.s32 	%p114, %r6, %r59;
	mul.wide.s32 	%rd33, %r8, %r57;
	add.s64 	%rd34, %rd33, %rd5;
	shl.b64 	%rd35, %rd34, 1;
	add.s64 	%rd8, %rd4, %rd35;
	and.pred  	%p115, %p114, %p113;
	@%p115 bra 	$L__BB3_134;
	mul.wide.u32 	%rd38, %r6, 2;
	add.s64 	%rd9, %rd8, %rd38;
	not.pred 	%p116, %p1;
	@%p116 bra 	$L__BB3_120;
	ld.shared.f32 	%f188, [%r51+8192];
	// begin inline asm
	{  cvt.rn.f16.f32 %rs59, %f188;}

	// end inline asm
	st.global.u16 	[%rd9], %rs59;
$L__BB3_120:
	add.s32 	%r53, %r28, 8192;
	setp.ge.s32 	%p117, %r19, %r59;
	add.s32 	%r54, %r19, %r58;
	setp.ge.s32 	%p118, %r54, %r55;
	or.pred  	%p119, %p117, %p118;
	@%p119 bra 	$L__BB3_122;
	add.s32 	%r141, %r53, %r50;
	ld.shared.f32 	%f189, [%r141+4];
	// begin inline asm
	{  cvt.rn.f16.f32 %rs60, %f189;}

	// end inline asm
	st.global.u16 	[%rd9+2], %rs60;
$L__BB3_122:
	setp.ge.s32 	%p120, %r20, %r59;
	add.s32 	%r142, %r54, 1;
	setp.ge.s32 	%p121, %r142, %r55;
	or.pred  	%p122, %p120, %p121;
	@%p122 bra 	$L__BB3_124;
	add.s32 	%r143, %r53, %r50;
	ld.shared.f32 	%f190, [%r143+8];
	// begin inline asm
	{  cvt.rn.f16.f32 %rs61, %f190;}

	// end inline asm
	st.global.u16 	[%rd9+4], %rs61;
$L__BB3_124:
	setp.ge.s32 	%p123, %r21, %r59;
	add.s32 	%r144, %r54, 2;
	setp.ge.s32 	%p124, %r144, %r55;
	or.pred  	%p125, %p123, %p124;
	@%p125 bra 	$L__BB3_126;
	add.s32 	%r145, %r53, %r50;
	ld.shared.f32 	%f191, [%r145+12];
	// begin inline asm
	{  cvt.rn.f16.f32 %rs62, %f191;}

	// end inline asm
	st.global.u16 	[%rd9+6], %rs62;
$L__BB3_126:
	setp.ge.s32 	%p126, %r22, %r59;
	add.s32 	%r146, %r54, 3;
	setp.ge.s32 	%p127, %r146, %r55;
	or.pred  	%p128, %p126, %p127;
	@%p128 bra 	$L__BB3_128;
	add.s32 	%r147, %r53, %r50;
	ld.shared.f32 	%f192, [%r147+16];
	// begin inline asm
	{  cvt.rn.f16.f32 %rs63, %f192;}

	// end inline asm
	st.global.u16 	[%rd9+8], %rs63;
$L__BB3_128:
	setp.ge.s32 	%p129, %r23, %r59;
	add.s32 	%r148, %r54, 4;
	setp.ge.s32 	%p130, %r148, %r55;
	or.pred  	%p131, %p129, %p130;
	@%p131 bra 	$L__BB3_130;
	add.s32 	%r149, %r53, %r50;
	ld.shared.f32 	%f193, [%r149+20];
	// begin inline asm
	{  cvt.rn.f16.f32 %rs64, %f193;}

	// end inline asm
	st.global.u16 	[%rd9+10], %rs64;
$L__BB3_130:
	setp.ge.s32 	%p132, %r24, %r59;
	add.s32 	%r150, %r54, 5;
	setp.ge.s32 	%p133, %r150, %r55;
	or.pred  	%p134, %p132, %p133;
	@%p134 bra 	$L__BB3_132;
	add.s32 	%r151, %r53, %r50;
	ld.shared.f32 	%f194, [%r151+24];
	// begin inline asm
	{  cvt.rn.f16.f32 %rs65, %f194;}

	// end inline asm
	st.global.u16 	[%rd9+12], %rs65;
$L__BB3_132:
	setp.ge.s32 	%p135, %r25, %r59;
	add.s32 	%r152, %r54, 6;
	setp.ge.s32 	%p136, %r152, %r55;
	or.pred  	%p137, %p135, %p136;
	@%p137 bra 	$L__BB3_135;
	add.s32 	%r153, %r53, %r50;
	ld.shared.f32 	%f195, [%r153+28];
	// begin inline asm
	{  cvt.rn.f16.f32 %rs66, %f195;}

	// end inline asm
	st.global.u16 	[%rd9+14], %rs66;
	bra.uni 	$L__BB3_135;
$L__BB3_134:
	ld.shared.v4.f32 	{%f180, %f181, %f182, %f183}, [%r51+8192];
	// begin inline asm
	{  cvt.rn.f16.f32 %rs51, %f180;}

	// end inline asm
	// begin inline asm
	{  cvt.rn.f16.f32 %rs52, %f181;}

	// end inline asm
	// begin inline asm
	{  cvt.rn.f16.f32 %rs53, %f182;}

	// end inline asm
	// begin inline asm
	{  cvt.rn.f16.f32 %rs54, %f183;}

	// end inline asm
	ld.shared.v4.f32 	{%f184, %f185, %f186, %f187}, [%r51+8208];
	// begin inline asm
	{  cvt.rn.f16.f32 %rs55, %f184;}

	// end inline asm
	// begin inline asm
	{  cvt.rn.f16.f32 %rs56, %f185;}

	// end inline asm
	// begin inline asm
	{  cvt.rn.f16.f32 %rs57, %f186;}

	// end inline asm
	// begin inline asm
	{  cvt.rn.f16.f32 %rs58, %f187;}

	// end inline asm
	mul.wide.u32 	%rd36, %r6, 2;
	add.s64 	%rd37, %rd8, %rd36;
	mov.b32 	%r137, {%rs57, %rs58};
	mov.b32 	%r138, {%rs55, %rs56};
	mov.b32 	%r139, {%rs53, %rs54};
	mov.b32 	%r140, {%rs51, %rs52};
	st.global.v4.b32 	[%rd37], {%r140, %r139, %r138, %r137};
$L__BB3_135:
	ret;

}


// ===== COMPILED SASS (sm_100) =====

	.target	sm_100

	.elftype	@"ET_EXEC"


//--------------------- .note.nv.tkinfo           --------------------------
	.section	.note.nv.tkinfo,"",@"SHT_NOTE"
	.sectionflags	@"SHF_NOTE_NV_TKINFO"
	.tkinfo
        /*0018*/ 	.word	0x00000002
        /*0030*/ 	.string	""
        /*0030*/ 	.string	"ptxas"
        /*0030*/ 	.string	"Cuda compilation tools, release 13.0, V13.0.88"
        /*0030*/ 	.string	"Build cuda_13.0.r13.0/compiler.36424714_0"
        /*0030*/ 	.string	"-arch sm_100 -m 64 "



//--------------------- .note.nv.cuinfo           --------------------------
	.section	.note.nv.cuinfo,"",@"SHT_NOTE"
	.sectionflags	@"SHF_NOTE_NV_CUINFO"
        /*0018*/ 	.short	0x0002
        /*001a*/ 	.short	0x0064
        /*001c*/ 	.short	0x0082
	.zero		2


//--------------------- .nv.info                  --------------------------
	.section	.nv.info,"",@"SHT_CUDA_INFO"
	.align	4


	//----- nvinfo : EIATTR_REGCOUNT
	.align		4
        /*0000*/ 	.byte	0x04, 0x2f
        /*0002*/ 	.short	(.L_1 - .L_0)
	.align		4
.L_0:
        /*0004*/ 	.word	index@(_Z30A12_trsm_kernel_half_optimizedILi32EEvP6__halfiiiii)
        /*0008*/ 	.word	0x0000001b


	//----- nvinfo : EIATTR_FRAME_SIZE
	.align		4
.L_1:
        /*000c*/ 	.byte	0x04, 0x11
        /*000e*/ 	.short	(.L_3 - .L_2)
	.align		4
.L_2:
        /*0010*/ 	.word	index@(_Z30A12_trsm_kernel_half_optimizedILi32EEvP6__halfiiiii)
        /*0014*/ 	.word	0x00000000


	//----- nvinfo : EIATTR_REGCOUNT
	.align		4
.L_3:
        /*0018*/ 	.byte	0x04, 0x2f
        /*001a*/ 	.short	(.L_5 - .L_4)
	.align		4
.L_4:
        /*001c*/ 	.word	index@(_Z30A12_trsm_kernel_half_optimizedILi64EEvP6__halfiiiii)
        /*0020*/ 	.word	0x0000001c


	//----- nvinfo : EIATTR_FRAME_SIZE
	.align		4
.L_5:
        /*0024*/ 	.byte	0x04, 0x11
        /*0026*/ 	.short	(.L_7 - .L_6)
	.align		4
.L_6:
        /*0028*/ 	.word	index@(_Z30A12_trsm_kernel_half_optimizedILi64EEvP6__halfiiiii)
        /*002c*/ 	.word	0x00000000


	//----- nvinfo : EIATTR_REGCOUNT
	.align		4
.L_7:
        /*0030*/ 	.byte	0x04, 0x2f
        /*0032*/ 	.short	(.L_9 - .L_8)
	.align		4
.L_8:
        /*0034*/ 	.word	index@(_Z30A12_trsm_kernel_half_optimizedILi128EEvP6__halfiiiii)
        /*0038*/ 	.word	0x00000020


	//----- nvinfo : EIATTR_FRAME_SIZE
	.align		4
.L_9:
        /*003c*/ 	.byte	0x04, 0x11
        /*003e*/ 	.short	(.L_11 - .L_10)
	.align		4
.L_10:
        /*0040*/ 	.word	index@(_Z30A12_trsm_kernel_half_optimizedILi128EEvP6__halfiiiii)
        /*0044*/ 	.word	0x00000000


	//----- nvinfo : EIATTR_REGCOUNT
	.align		4
.L_11:
        /*0048*/ 	.byte	0x04, 0x2f
        /*004a*/ 	.short	(.L_13 - .L_12)
	.align		4
.L_12:
        /*004c*/ 	.word	index@(_Z30A12_trsm_kernel_half_optimizedILi256EEvP6__halfiiiii)
        /*0050*/ 	.word	0x00000026


	//----- nvinfo : EIATTR_FRAME_SIZE
	.align		4
.L_13:
        /*0054*/ 	.byte	0x04, 0x11
        /*0056*/ 	.short	(.L_15 - .L_14)
	.align		4
.L_14:
        /*0058*/ 	.word	index@(_Z30A12_trsm_kernel_half_optimizedILi256EEvP6__halfiiiii)
        /*005c*/ 	.word	0x00000000


	//----- nvinfo : EIATTR_MIN_STACK_SIZE
	.align		4
.L_15:
        /*0060*/ 	.byte	0x04, 0x12
        /*0062*/ 	.short	(.L_17 - .L_16)
	.align		4
.L_16:
        /*0064*/ 	.word	index@(_Z30A12_trsm_kernel_half_optimizedILi256EEvP6__halfiiiii)
        /*0068*/ 	.word	0x00000000


	//----- nvinfo : EIATTR_MIN_STACK_SIZE
	.align		4
.L_17:
        /*006c*/ 	.byte	0x04, 0x12
        /*006e*/ 	.short	(.L_19 - .L_18)
	.align		4
.L_18:
        /*0070*/ 	.word	index@(_Z30A12_trsm_kernel_half_optimizedILi128EEvP6__halfiiiii)
        /*0074*/ 	.word	0x00000000


	//----- nvinfo : EIATTR_MIN_STACK_SIZE
	.align		4
.L_19:
        /*0078*/ 	.byte	0x04, 0x12
        /*007a*/ 	.short	(.L_21 - .L_20)
	.align		4
.L_20:
        /*007c*/ 	.word	index@(_Z30A12_trsm_kernel_half_optimizedILi64EEvP6__halfiiiii)
        /*0080*/ 	.word	0x00000000


	//----- nvinfo : EIATTR_MIN_STACK_SIZE
	.align		4
.L_21:
        /*0084*/ 	.byte	0x04, 0x12
        /*0086*/ 	.short	(.L_23 - .L_22)
	.align		4
.L_22:
        /*0088*/ 	.word	index@(_Z30A12_trsm_kernel_half_optimizedILi32EEvP6__halfiiiii)
        /*008c*/ 	.word	0x00000000
.L_23:


//--------------------- .nv.compat                --------------------------
	.section	.nv.compat,"",@"SHT_CUDA_COMPAT_INFO"
	.align	4
        /*0000*/ 	.byte	0x02, 0x09, 0x00, 0x00, 0x02, 0x02, 0x01, 0x00, 0x02, 0x05, 0x05, 0x00, 0x03, 0x07, 0x01, 0x01
        /*0010*/ 	.byte	0x02, 0x03, 0x00, 0x00, 0x02, 0x06, 0x01, 0x00, 0x04, 0x0b, 0x08, 0x00, 0x09, 0x00, 0x00, 0x00
        /*0020*/ 	.byte	0x00, 0x00, 0x00, 0x00


//--------------------- .nv.info._Z30A12_trsm_kernel_half_optimizedILi256EEvP6__halfiiiii --------------------------
	.section	.nv.info._Z30A12_trsm_kernel_half_optimizedILi256EEvP6__halfiiiii,"",@"SHT_CUDA_INFO"
	.sectionflags	@""
	.align	4


	//----- nvinfo : EIATTR_CUDA_API_VERSION
	.align		4
        /*0000*/ 	.byte	0x04, 0x37
        /*0002*/ 	.short	(.L_25 - .L_24)
.L_24:
        /*0004*/ 	.word	0x00000082


	//----- nvinfo : EIATTR_KPARAM_INFO
	.align		4
.L_25:
        /*0008*/ 	.byte	0x04, 0x17
        /*000a*/ 	.short	(.L_27 - .L_26)
.L_26:
        /*000c*/ 	.word	0x00000000
        /*0010*/ 	.short	0x0005
        /*0012*/ 	.short	0x0018
        /*0014*/ 	.byte	0x00, 0xf0, 0x11, 0x00


	//----- nvinfo : EIATTR_KPARAM_INFO
	.align		4
.L_27:
        /*0018*/ 	.byte	0x04, 0x17
        /*001a*/ 	.short	(.L_29 - .L_28)
.L_28:
        /*001c*/ 	.word	0x00000000
        /*0020*/ 	.short	0x0004
        /*0022*/ 	.short	0x0014
        /*0024*/ 	.byte	0x00, 0xf0, 0x11, 0x00


	//----- nvinfo : EIATTR_KPARAM_INFO
	.align		4
.L_29:
        /*0028*/ 	.byte	0x04, 0x17
        /*002a*/ 	.short	(.L_31 - .L_30)
.L_30:
        /*002c*/ 	.word	0x00000000
        /*0030*/ 	.short	0x0003
        /*0032*/ 	.short	0x0010
        /*0034*/ 	.byte	0x00, 0xf0, 0x11, 0x00


	//----- nvinfo : EIATTR_KPARAM_INFO
	.align		4
.L_31:
        /*0038*/ 	.byte	0x04, 0x17
        /*003a*/ 	.short	(.L_33 - .L_32)
.L_32:
        /*003c*/ 	.word	0x00000000
        /*0040*/ 	.short	0x0002
        /*0042*/ 	.short	0x000c
        /*0044*/ 	.byte	0x00, 0xf0, 0x11, 0x00


	//----- nvinfo : EIATTR_KPARAM_INFO
	.align		4
.L_33:
        /*0048*/ 	.byte	0x04, 0x17
        /*004a*/ 	.short	(.L_35 - .L_34)
.L_34:
        /*004c*/ 	.word	0x00000000
        /*0050*/ 	.short	0x0001
        /*0052*/ 	.short	0x0008
        /*0054*/ 	.byte	0x00, 0xf0, 0x11, 0x00


	//----- nvinfo : EIATTR_KPARAM_INFO
	.align		4
.L_35:
        /*0058*/ 	.byte	0x04, 0x17
        /*005a*/ 	.short	(.L_37 - .L_36)
.L_36:
        /*005c*/ 	.word	0x00000000
        /*0060*/ 	.short	0x0000
        /*0062*/ 	.short	0x0000
        /*0064*/ 	.byte	0x00, 0xf5, 0x21, 0x00


	//----- nvinfo : EIATTR_SPARSE_MMA_MASK
	.align		4
.L_37:
        /*0068*/ 	.byte	0x03, 0x50
        /*006a*/ 	.short	0x0000


	//----- nvinfo : EIATTR_MAXREG_COUNT
	.align		4
        /*006c*/ 	.byte	0x03, 0x1b
        /*006e*/ 	.short	0x00ff


	//----- nvinfo : EIATTR_NUM_BARRIERS
	.align		4
        /*0070*/ 	.byte	0x02, 0x4c
        /*0072*/ 	.byte	0x01
	.zero		1


	//----- nvinfo : EIATTR_MERCURY_ISA_VERSION
	.align		4
        /*0074*/ 	.byte	0x03, 0x5f
        /*0076*/ 	.short	0x0101


	//----- nvinfo : EIATTR_UNUSED_LOAD_BYTE_OFFSET
	.align		4
        /*0078*/ 	.byte	0x04, 0x44
        /*007a*/ 	.short	(.L_39 - .L_38)


	//   ....[0]....
.L_38:
        /*007c*/ 	.word	0x00000880
        /*0080*/ 	.word	0x0000fff0


	//   ....[1]....
        /*0084*/ 	.word	0x00000ad0
        /*0088*/ 	.word	0x0000fff0


	//----- nvinfo : EIATTR_COOP_GROUP_MASK_REGIDS
	.align		4
.L_39:
        /*008c*/ 	.byte	0x04, 0x29
        /*008e*/ 	.short	(.L_41 - .L_40)


	//   ....[0]....
.L_40:
        /*0090*/ 	.word	0xffffffff


	//   ....[1]....
        /*0094*/ 	.word	0xffffffff


	//----- nvinfo : EIATTR_COOP_GROUP_INSTR_OFFSETS
	.align		4
.L_41:
        /*0098*/ 	.byte	0x04, 0x28
        /*009a*/ 	.short	(.L_43 - .L_42)


	//   ....[0]....
.L_42:
        /*009c*/ 	.word	0x00000f70


	//   ....[1]....
        /*00a0*/ 	.word	0x00000fa0


	//----- nvinfo : EIATTR_VRC_CTA_INIT_COUNT
	.align		4
.L_43:
        /*00a4*/ 	.byte	0x02, 0x4a
	.zero		1
	.zero		1


	//----- nvinfo : EIATTR_EXIT_INSTR_OFFSETS
	.align		4
        /*00a8*/ 	.byte	0x04, 0x1c
        /*00aa*/ 	.short	(.L_45 - .L_44)


	//   ....[0]....
.L_44:
        /*00ac*/ 	.word	0x00000050


	//   ....[1]....
        /*00b0*/ 	.word	0x000000a0


	//   ....[2]....
        /*00b4*/ 	.word	0x00001f20


	//   ....[3]....
        /*00b8*/ 	.word	0x00002270


	//   ....[4]....
        /*00bc*/ 	.word	0x000022b0


	//   ....[5]....
        /*00c0*/ 	.word	0x00002340


	//----- nvinfo : EIATTR_MAX_THREADS
	.align		4
.L_45:
        /*00c4*/ 	.byte	0x04, 0x05
        /*00c6*/ 	.short	(.L_47 - .L_46)
.L_46:
        /*00c8*/ 	.word	0x00000100
        /*00cc*/ 	.word	0x00000001
        /*00d0*/ 	.word	0x00000001


	//----- nvinfo : EIATTR_CRS_STACK_SIZE
	.align		4
.L_47:
        /*00d4*/ 	.byte	0x04, 0x1e
        /*00d6*/ 	.short	(.L_49 - .L_48)
.L_48:
        /*00d8*/ 	.word	0x00000000


	//----- nvinfo : EIATTR_CBANK_PARAM_SIZE
	.align		4
.L_49:
        /*00dc*/ 	.byte	0x03, 0x19
        /*00de*/ 	.short	0x001c


	//----- nvinfo : EIATTR_PARAM_CBANK
	.align		4
        /*00e0*/ 	.byte	0x04, 0x0a
        /*00e2*/ 	.short	(.L_51 - .L_50)
	.align		4
.L_50:
        /*00e4*/ 	.word	index@(.nv.constant0._Z30A12_trsm_kernel_half_optimizedILi256EEvP6__halfiiiii)
        /*00e8*/ 	.short	0x0380
        /*00ea*/ 	.short	0x001c


	//----- nvinfo : EIATTR_SW_WAR
	.align		4
.L_51:
        /*00ec*/ 	.byte	0x04, 0x36
        /*00ee*/ 	.short	(.L_53 - .L_52)
.L_52:
        /*00f0*/ 	.word	0x00000008
.L_53:


//--------------------- .nv.info._Z30A12_trsm_kernel_half_optimizedILi128EEvP6__halfiiiii --------------------------
	.section	.nv.info._Z30A12_trsm_kernel_half_optimizedILi128EEvP6__halfiiiii,"",@"SHT_CUDA_INFO"
	.sectionflags	@""
	.align	4


	//----- nvinfo : EIATTR_CUDA_API_VERSION
	.align		4
        /*0000*/ 	.byte	0x04, 0x37
        /*0002*/ 	.short	(.L_55 - .L_54)
.L_54:
        /*0004*/ 	.word	0x00000082


	//----- nvinfo : EIATTR_KPARAM_INFO
	.align		4
.L_55:
        /*0008*/ 	.byte	0x04, 0x17
        /*000a*/ 	.short	(.L_57 - .L_56)
.L_56:
        /*000c*/ 	.word	0x00000000
        /*0010*/ 	.short	0x0005
        /*0012*/ 	.short	0x0018
        /*0014*/ 	.byte	0x00, 0xf0, 0x11, 0x00


	//----- nvinfo : EIATTR_KPARAM_INFO
	.align		4
.L_57:
        /*0018*/ 	.byte	0x04, 0x17
        /*001a*/ 	.short	(.L_59 - .L_58)
.L_58:
        /*001c*/ 	.word	0x00000000
        /*0020*/ 	.short	0x0004
        /*0022*/ 	.short	0x0014
        /*0024*/ 	.byte	0x00, 0xf0, 0x11, 0x00


	//----- nvinfo : EIATTR_KPARAM_INFO
	.align		4
.L_59:
        /*0028*/ 	.byte	0x04, 0x17
        /*002a*/ 	.short	(.L_61 - .L_60)
.L_60:
        /*002c*/ 	.word	0x00000000
        /*0030*/ 	.short	0x0003
        /*0032*/ 	.short	0x0010
        /*0034*/ 	.byte	0x00, 0xf0, 0x11, 0x00


	//----- nvinfo : EIATTR_KPARAM_INFO
	.align		4
.L_61:
        /*0038*/ 	.byte	0x04, 0x17
        /*003a*/ 	.short	(.L_63 - .L_62)
.L_62:
        /*003c*/ 	.word	0x00000000
        /*0040*/ 	.short	0x0002
        /*0042*/ 	.short	0x000c
        /*0044*/ 	.byte	0x00, 0xf0, 0x11, 0x00


	//----- nvinfo : EIATTR_KPARAM_INFO
	.align		4
.L_63:
        /*0048*/ 	.byte	0x04, 0x17
        /*004a*/ 	.short	(.L_65 - .L_64)
.L_64:
        /*004c*/ 	.word	0x00000000
        /*0050*/ 	.short	0x0001
        /*0052*/ 	.short	0x0008
        /*0054*/ 	.byte	0x00, 0xf0, 0x11, 0x00


	//----- nvinfo : EIATTR_KPARAM_INFO
	.align		4
.L_65:
        /*0058*/ 	.byte	0x04, 0x17
        /*005a*/ 	.short	(.L_67 - .L_66)
.L_66:
        /*005c*/ 	.word	0x00000000
        /*0060*/ 	.short	0x0000
        /*0062*/ 	.short	0x0000
        /*0064*/ 	.byte	0x00, 0xf5, 0x21, 0x00


	//----- nvinfo : EIATTR_SPARSE_MMA_MASK
	.align		4
.L_67:
        /*0068*/ 	.byte	0x03, 0x50
        /*006a*/ 	.short	0x0000


	//----- nvinfo : EIATTR_MAXREG_COUNT
	.align		4
        /*006c*/ 	.byte	0x03, 0x1b
        /*006e*/ 	.short	0x00ff


	//----- nvinfo : EIATTR_NUM_BARRIERS
	.align		4
        /*0070*/ 	.byte	0x02, 0x4c
        /*0072*/ 	.byte	0x01
	.zero		1


	//----- nvinfo : EIATTR_MERCURY_ISA_VERSION
	.align		4
        /*0074*/ 	.byte	0x03, 0x5f
        /*0076*/ 	.short	0x0101


	//----- nvinfo : EIATTR_COOP_GROUP_MASK_REGIDS
	.align		4
        /*0078*/ 	.byte	0x04, 0x29
        /*007a*/ 	.short	(.L_69 - .L_68)


	//   ....[0]....
.L_68:
        /*007c*/ 	.word	0xffffffff


	//   ....[1]....
        /*0080*/ 	.word	0xffffffff


	//----- nvinfo : EIATTR_COOP_GROUP_INSTR_OFFSETS
	.align		4
.L_69:
        /*0084*/ 	.byte	0x04, 0x28
        /*0086*/ 	.short	(.L_71 - .L_70)


	//   ....[0]....
.L_70:
        /*0088*/ 	.word	0x00000b60


	//   ....[1]....
        /*008c*/ 	.word	0x00000b90


	//----- nvinfo : EIATTR_VRC_CTA_INIT_COUNT
	.align		4
.L_71:
        /*0090*/ 	.byte	0x02, 0x4a
	.zero		1
	.zero		1


	//----- nvinfo : EIATTR_EXIT_INSTR_OFFSETS
	.align		4
        /*0094*/ 	.byte	0x04, 0x1c
        /*0096*/ 	.short	(.L_73 - .L_72)


	//   ....[0]....
.L_72:
        /*0098*/ 	.word	0x00000050


	//   ....[1]....
        /*009c*/ 	.word	0x000000b0


	//   ....[2]....
        /*00a0*/ 	.word	0x000012a0


	//----- nvinfo : EIATTR_MAX_THREADS
	.align		4
.L_73:
        /*00a4*/ 	.byte	0x04, 0x05
        /*00a6*/ 	.short	(.L_75 - .L_74)
.L_74:
        /*00a8*/ 	.word	0x00000100
        /*00ac*/ 	.word	0x00000001
        /*00b0*/ 	.word	0x00000001


	//----- nvinfo : EIATTR_CRS_STACK_SIZE
	.align		4
.L_75:
        /*00b4*/ 	.byte	0x04, 0x1e
        /*00b6*/ 	.short	(.L_77 - .L_76)
.L_76:
        /*00b8*/ 	.word	0x00000000


	//----- nvinfo : EIATTR_CBANK_PARAM_SIZE
	.align		4
.L_77:
        /*00bc*/ 	.byte	0x03, 0x19
        /*00be*/ 	.short	0x001c


	//----- nvinfo : EIATTR_PARAM_CBANK
	.align		4
        /*00c0*/ 	.byte	0x04, 0x0a
        /*00c2*/ 	.short	(.L_79 - .L_78)
	.align		4
.L_78:
        /*00c4*/ 	.word	index@(.nv.constant0._Z30A12_trsm_kernel_half_optimizedILi128EEvP6__halfiiiii)
        /*00c8*/ 	.short	0x0380
        /*00ca*/ 	.short	0x001c


	//----- nvinfo : EIATTR_SW_WAR
	.align		4
.L_79:
        /*00cc*/ 	.byte	0x04, 0x36
        /*00ce*/ 	.short	(.L_81 - .L_80)
.L_80:
        /*00d0*/ 	.word	0x00000008
.L_81:


//--------------------- .nv.info._Z30A12_trsm_kernel_half_optimizedILi64EEvP6__halfiiiii --------------------------
	.section	.nv.info._Z30A12_trsm_kernel_half_optimizedILi64EEvP6__halfiiiii,"",@"SHT_CUDA_INFO"
	.sectionflags	@""
	.align	4


	//----- nvinfo : EIATTR_CUDA_API_VERSION
	.align		4
        /*0000*/ 	.byte	0x04, 0x37
        /*0002*/ 	.short	(.L_83 - .L_82)
.L_82:
        /*0004*/ 	.word	0x00000082


	//----- nvinfo : EIATTR_KPARAM_INFO
	.align		4
.L_83:
        /*0008*/ 	.byte	0x04, 0x17
        /*000a*/ 	.short	(.L_85 - .L_84)
.L_84:
        /*000c*/ 	.word	0x00000000
        /*0010*/ 	.short	0x0005
        /*0012*/ 	.short	0x0018
        /*0014*/ 	.byte	0x00, 0xf0, 0x11, 0x00


	//----- nvinfo : EIATTR_KPARAM_INFO
	.align		4
.L_85:
        /*0018*/ 	.byte	0x04, 0x17
        /*001a*/ 	.short	(.L_87 - .L_86)
.L_86:
        /*001c*/ 	.word	0x00000000
        /*0020*/ 	.short	0x0004
        /*0022*/ 	.short	0x0014
        /*0024*/ 	.byte	0x00, 0xf0, 0x11, 0x00


	//----- nvinfo : EIATTR_KPARAM_INFO
	.align		4
.L_87:
        /*0028*/ 	.byte	0x04, 0x17
        /*002a*/ 	.short	(.L_89 - .L_88)
.L_88:
        /*002c*/ 	.word	0x00000000
        /*0030*/ 	.short	0x0003
        /*0032*/ 	.short	0x0010
        /*0034*/ 	.byte	0x00, 0xf0, 0x11, 0x00


	//----- nvinfo : EIATTR_KPARAM_INFO
	.align		4
.L_89:
        /*0038*/ 	.byte	0x04, 0x17
        /*003a*/ 	.short	(.L_91 - .L_90)
.L_90:
        /*003c*/ 	.word	0x00000000
        /*0040*/ 	.short	0x0002
        /*0042*/ 	.short	0x000c
        /*0044*/ 	.byte	0x00, 0xf0, 0x11, 0x00


	//----- nvinfo : EIATTR_KPARAM_INFO
	.align		4
.L_91:
        /*0048*/ 	.byte	0x04, 0x17
        /*004a*/ 	.short	(.L_93 - .L_92)
.L_92:
        /*004c*/ 	.word	0x00000000
        /*0050*/ 	.short	0x0001
        /*0052*/ 	.short	0x0008
        /*0054*/ 	.byte	0x00, 0xf0, 0x11, 0x00


	//----- nvinfo : EIATTR_KPARAM_INFO
	.align		4
.L_93:
        /*0058*/ 	.byte	0x04, 0x17
        /*005a*/ 	.short	(.L_95 - .L_94)
.L_94:
        /*005c*/ 	.word	0x00000000
        /*0060*/ 	.short	0x0000
        /*0062*/ 	.short	0x0000
        /*0064*/ 	.byte	0x00, 0xf5, 0x21, 0x00


	//----- nvinfo : EIATTR_SPARSE_MMA_MASK
	.align		4
.L_95:
        /*0068*/ 	.byte	0x03, 0x50
        /*006a*/ 	.short	0x0000


	//----- nvinfo : EIATTR_MAXREG_COUNT
	.align		4
        /*006c*/ 	.byte	0x03, 0x1b
        /*006e*/ 	.short	0x00ff


	//----- nvinfo : EIATTR_NUM_BARRIERS
	.align		4
        /*0070*/ 	.byte	0x02, 0x4c
        /*0072*/ 	.byte	0x01
	.zero		1


	//----- nvinfo : EIATTR_MERCURY_ISA_VERSION
	.align		4
        /*0074*/ 	.byte	0x03, 0x5f
        /*0076*/ 	.short	0x0101


	//----- nvinfo : EIATTR_COOP_GROUP_MASK_REGIDS
	.align		4
        /*0078*/ 	.byte	0x04, 0x29
        /*007a*/ 	.short	(.L_97 - .L_96)


	//   ....[0]....
.L_96:
        /*007c*/ 	.word	0xffffffff


	//   ....[1]....
        /*0080*/ 	.word	0xffffffff


	//----- nvinfo : EIATTR_COOP_GROUP_INSTR_OFFSETS
	.align		4
.L_97:
        /*0084*/ 	.byte	0x04, 0x28
        /*0086*/ 	.short	(.L_99 - .L_98)


	//   ....[0]....
.L_98:
        /*0088*/ 	.word	0x00000a00


	//   ....[1]....
        /*008c*/ 	.word	0x00000a30


	//----- nvinfo : EIATTR_VRC_CTA_INIT_COUNT
	.align		4
.L_99:
        /*0090*/ 	.byte	0x02, 0x4a
	.zero		1
	.zero		1


	//----- nvinfo : EIATTR_EXIT_INSTR_OFFSETS
	.align		4
        /*0094*/ 	.byte	0x04, 0x1c
        /*0096*/ 	.short	(.L_101 - .L_100)


	//   ....[0]....
.L_100:
        /*0098*/ 	.word	0x00000040


	//   ....[1]....
        /*009c*/ 	.word	0x00000090


	//   ....[2]....
        /*00a0*/ 	.word	0x00001080


	//----- nvinfo : EIATTR_MAX_THREADS
	.align		4
.L_101:
        /*00a4*/ 	.byte	0x04, 0x05
        /*00a6*/ 	.short	(.L_103 - .L_102)
.L_102:
        /*00a8*/ 	.word	0x00000100
        /*00ac*/ 	.word	0x00000001
        /*00b0*/ 	.word	0x00000001


	//----- nvinfo : EIATTR_CRS_STACK_SIZE
	.align		4
.L_103:
        /*00b4*/ 	.byte	0x04, 0x1e
        /*00b6*/ 	.short	(.L_105 - .L_104)
.L_104:
        /*00b8*/ 	.word	0x00000000


	//----- nvinfo : EIATTR_CBANK_PARAM_SIZE
	.align		4
.L_105:
        /*00bc*/ 	.byte	0x03, 0x19
        /*00be*/ 	.short	0x001c


	//----- nvinfo : EIATTR_PARAM_CBANK
	.align		4
        /*00c0*/ 	.byte	0x04, 0x0a
        /*00c2*/ 	.short	(.L_107 - .L_106)
	.align		4
.L_106:
        /*00c4*/ 	.word	index@(.nv.constant0._Z30A12_trsm_kernel_half_optimizedILi64EEvP6__halfiiiii)
        /*00c8*/ 	.short	0x0380
        /*00ca*/ 	.short	0x001c


	//----- nvinfo : EIATTR_SW_WAR
	.align		4
.L_107:
        /*00cc*/ 	.byte	0x04, 0x36
        /*00ce*/ 	.short	(.L_109 - .L_108)
.L_108:
        /*00d0*/ 	.word	0x00000008
.L_109:


//--------------------- .nv.info._Z30A12_trsm_kernel_half_optimizedILi32EEvP6__halfiiiii --------------------------
	.section	.nv.info._Z30A12_trsm_kernel_half_optimizedILi32EEvP6__halfiiiii,"",@"SHT_CUDA_INFO"
	.sectionflags	@""
	.align	4


	//----- nvinfo : EIATTR_CUDA_API_VERSION
	.align		4
        /*0000*/ 	.byte	0x04, 0x37
        /*0002*/ 	.short	(.L_111 - .L_110)
.L_110:
        /*0004*/ 	.word	0x00000082


	//----- nvinfo : EIATTR_KPARAM_INFO
	.align		4
.L_111:
        /*0008*/ 	.byte	0x04, 0x17
        /*000a*/ 	.short	(.L_113 - .L_112)
.L_112:
        /*000c*/ 	.word	0x00000000
        /*0010*/ 	.short	0x0005
        /*0012*/ 	.short	0x0018
        /*0014*/ 	.byte	0x00, 0xf0, 0x11, 0x00


	//----- nvinfo : EIATTR_KPARAM_INFO
	.align		4
.L_113:
        /*0018*/ 	.byte	0x04, 0x17
        /*001a*/ 	.short	(.L_115 - .L_114)
.L_114:
        /*001c*/ 	.word	0x00000000
        /*0020*/ 	.short	0x0004
        /*0022*/ 	.short	0x0014
        /*0024*/ 	.byte	0x00, 0xf0, 0x11, 0x00


	//----- nvinfo : EIATTR_KPARAM_INFO
	.align		4
.L_115:
        /*0028*/ 	.byte	0x04, 0x17
        /*002a*/ 	.short	(.L_117 - .L_116)
.L_116:
        /*002c*/ 	.word	0x00000000
        /*0030*/ 	.short	0x0003
        /*0032*/ 	.short	0x0010
        /*0034*/ 	.byte	0x00, 0xf0, 0x11, 0x00


	//----- nvinfo : EIATTR_KPARAM_INFO
	.align		4
.L_117:
        /*0038*/ 	.byte	0x04, 0x17
        /*003a*/ 	.short	(.L_119 - .L_118)
.L_118:
        /*003c*/ 	.word	0x00000000
        /*0040*/ 	.short	0x0002
        /*0042*/ 	.short	0x000c
        /*0044*/ 	.byte	0x00, 0xf0, 0x11, 0x00


	//----- nvinfo : EIATTR_KPARAM_INFO
	.align		4
.L_119:
        /*0048*/ 	.byte	0x04, 0x17
        /*004a*/ 	.short	(.L_121 - .L_120)
.L_120:
        /*004c*/ 	.word	0x00000000
        /*0050*/ 	.short	0x0001
        /*0052*/ 	.short	0x0008
        /*0054*/ 	.byte	0x00, 0xf0, 0x11, 0x00


	//----- nvinfo : EIATTR_KPARAM_INFO
	.align		4
.L_121:
        /*0058*/ 	.byte	0x04, 0x17
        /*005a*/ 	.short	(.L_123 - .L_122)
.L_122:
        /*005c*/ 	.word	0x00000000
        /*0060*/ 	.short	0x0000
        /*0062*/ 	.short	0x0000
        /*0064*/ 	.byte	0x00, 0xf5, 0x21, 0x00


	//----- nvinfo : EIATTR_SPARSE_MMA_MASK
	.align		4
.L_123:
        /*0068*/ 	.byte	0x03, 0x50
        /*006a*/ 	.short	0x0000


	//----- nvinfo : EIATTR_MAXREG_COUNT
	.align		4
        /*006c*/ 	.byte	0x03, 0x1b
        /*006e*/ 	.short	0x00ff


	//----- nvinfo : EIATTR_NUM_BARRIERS
	.align		4
        /*0070*/ 	.byte	0x02, 0x4c
        /*0072*/ 	.byte	0x01
	.zero		1


	//----- nvinfo : EIATTR_MERCURY_ISA_VERSION
	.align		4
        /*0074*/ 	.byte	0x03, 0x5f
        /*0076*/ 	.short	0x0101


	//----- nvinfo : EIATTR_COOP_GROUP_MASK_REGIDS
	.align		4
        /*0078*/ 	.byte	0x04, 0x29
        /*007a*/ 	.short	(.L_125 - .L_124)


	//   ....[0]....
.L_124:
        /*007c*/ 	.word	0xffffffff


	//   ....[1]....
        /*0080*/ 	.word	0xffffffff


	//----- nvinfo : EIATTR_COOP_GROUP_INSTR_OFFSETS
	.align		4
.L_125:
        /*0084*/ 	.byte	0x04, 0x28
        /*0086*/ 	.short	(.L_127 - .L_126)


	//   ....[0]....
.L_126:
        /*0088*/ 	.word	0x000009c0


	//   ....[1]....
        /*008c*/ 	.word	0x000009f0


	//----- nvinfo : EIATTR_VRC_CTA_INIT_COUNT
	.align		4
.L_127:
        /*0090*/ 	.byte	0x02, 0x4a
	.zero		1
	.zero		1


	//----- nvinfo : EIATTR_EXIT_INSTR_OFFSETS
	.align		4
        /*0094*/ 	.byte	0x04, 0x1c
        /*0096*/ 	.short	(.L_129 - .L_128)


	//   ....[0]....
.L_128:
        /*0098*/ 	.word	0x00000040


	//   ....[1]....
        /*009c*/ 	.word	0x00000090


	//   ....[2]....
        /*00a0*/ 	.word	0x00000e40


	//----- nvinfo : EIATTR_MAX_THREADS
	.align		4
.L_129:
        /*00a4*/ 	.byte	0x04, 0x05
        /*00a6*/ 	.short	(.L_131 - .L_130)
.L_130:
        /*00a8*/ 	.word	0x00000100
        /*00ac*/ 	.word	0x00000001
        /*00b0*/ 	.word	0x00000001


	//----- nvinfo : EIATTR_CRS_STACK_SIZE
	.align		4
.L_131:
        /*00b4*/ 	.byte	0x04, 0x1e
        /*00b6*/ 	.short	(.L_133 - .L_132)
.L_132:
        /*00b8*/ 	.word	0x00000000


	//----- nvinfo : EIATTR_CBANK_PARAM_SIZE
	.align		4
.L_133:
        /*00bc*/ 	.byte	0x03, 0x19
        /*00be*/ 	.short	0x001c


	//----- nvinfo : EIATTR_PARAM_CBANK
	.align		4
        /*00c0*/ 	.byte	0x04, 0x0a
        /*00c2*/ 	.short	(.L_135 - .L_134)
	.align		4
.L_134:
        /*00c4*/ 	.word	index@(.nv.constant0._Z30A12_trsm_kernel_half_optimizedILi32EEvP6__halfiiiii)
        /*00c8*/ 	.short	0x0380
        /*00ca*/ 	.short	0x001c


	//----- nvinfo : EIATTR_SW_WAR
	.align		4
.L_135:
        /*00cc*/ 	.byte	0x04, 0x36
        /*00ce*/ 	.short	(.L_137 - .L_136)
.L_136:
        /*00d0*/ 	.word	0x00000008
.L_137:


//--------------------- .nv.callgraph             --------------------------
	.section	.nv.callgraph,"",@"SHT_CUDA_CALLGRAPH"
	.align	4
	.sectionentsize	8
	.align		4
        /*0000*/ 	.word	0x00000000
	.align		4
        /*0004*/ 	.word	0xffffffff
	.align		4
        /*0008*/ 	.word	0x00000000
	.align		4
        /*000c*/ 	.word	0xfffffffe
	.align		4
        /*0010*/ 	.word	0x00000000
	.align		4
        /*0014*/ 	.word	0xfffffffd
	.align		4
        /*0018*/ 	.word	0x00000000
	.align		4
        /*001c*/ 	.word	0xfffffffc


//--------------------- .text._Z30A12_trsm_kernel_half_optimizedILi256EEvP6__halfiiiii --------------------------
	.section	.text._Z30A12_trsm_kernel_half_optimizedILi256EEvP6__halfiiiii,"ax",@progbits
	.align	128
        .global         _Z30A12_trsm_kernel_half_optimizedILi256EEvP6__halfiiiii
        .type           _Z30A12_trsm_kernel_half_optimizedILi256EEvP6__halfiiiii,@function
        .size           _Z30A12_trsm_kernel_half_optimizedILi256EEvP6__halfiiiii,(.L_x_108 - _Z30A12_trsm_kernel_half_optimizedILi256EEvP6__halfiiiii)
        .other          _Z30A12_trsm_kernel_half_optimizedILi256EEvP6__halfiiiii,@"STO_CUDA_ENTRY STV_DEFAULT"
_Z30A12_trsm_kernel_half_optimizedILi256EEvP6__halfiiiii:
.text._Z30A12_trsm_kernel_half_optimizedILi256EEvP6__halfiiiii:
[----:B------:R-:W-:Y:S01]  /*0000*/  LDC R1, c[0x0][0x37c] ;  /* 0x0000df00ff017b82 */ /* 0x000fe20000000800 */
[----:B------:R-:W1:Y:S02]  /*0010*/  LDCU UR4, c[0x0][0x398] ;  /* 0x00007300ff0477ac */ /* 0x000e640008000800 */
[----:B-1----:R-:W-:-:S04]  /*0020*/  IMAD.U32 R0, RZ, RZ, UR4 ;  /* 0x00000004ff007e24 */ /* 0x002fc8000f8e00ff */
[----:B------:R-:W-:-:S05]  /*0030*/  VIADD R2, R0, 0xfffffeff ;  /* 0xfffffeff00027836 */ /* 0x000fca0000000000 */
[----:B------:R-:W-:-:S13]  /*0040*/  ISETP.GE.U32.AND P0, PT, R2, -0x100, PT ;  /* 0xffffff000200780c */ /* 0x000fda0003f06070 */
[----:B------:R-:W-:Y:S05]  /*0050*/  @!P0 EXIT ;  /* 0x000000000000894d */ /* 0x000fea0003800000 */
[----:B------:R-:W1:Y:S01]  /*0060*/  LDCU UR7, c[0x0][0x394] ;  /* 0x00007280ff0777ac */ /* 0x000e620008000800 */
[----:B------:R-:W2:Y:S01]  /*0070*/  LDCU UR10, c[0x0][0x38c] ;  /* 0x00007180ff0a77ac */ /* 0x000ea20008000800 */
[----:B-1----:R-:W-:-:S05]  /*0080*/  VIADD R3, R0, UR7 ;  /* 0x0000000700037c36 */ /* 0x002fca0008000000 */
[----:B--2---:R-:W-:-:S13]  /*0090*/  ISETP.GE.AND P0, PT, R3, UR10, PT ;  /* 0x0000000a03007c0c */ /* 0x004fda000bf06270 */
[----:B------:R-:W-:Y:S05]  /*00a0*/  @P0 EXIT ;  /* 0x000000000000094d */ /* 0x000fea0003800000 */
[----:B------:R-:W1:Y:S01]  /*00b0*/  S2R R13, SR_TID.X ;  /* 0x00000000000d7919 */ /* 0x000e620000002100 */
[----:B------:R-:W2:Y:S01]  /*00c0*/  S2UR UR6, SR_CgaCtaId ;  /* 0x00000000000679c3 */ /* 0x000ea20000008800 */
[----:B------:R-:W3:Y:S01]  /*00d0*/  LDCU UR11, c[0x0][0x388] ;  /* 0x00007100ff0b77ac */ /* 0x000ee20008000800 */
[----:B------:R-:W-:Y:S01]  /*00e0*/  BSSY.RECONVERGENT B0, `(.L_x_0) ;  /* 0x0000023000007945 */ /* 0x000fe20003800200 */
[----:B------:R-:W4:Y:S01]  /*00f0*/  S2R R5, SR_CTAID.X ;  /* 0x0000000000057919 */ /* 0x000f220000002500 */
[----:B------:R-:W-:Y:S01]  /*0100*/  UMOV UR4, 0x400 ;  /* 0x0000040000047882 */ /* 0x000fe20000000000 */
[----:B------:R-:W1:Y:S01]  /*0110*/  LDCU.64 UR8, c[0x0][0x358] ;  /* 0x00006b00ff0877ac */ /* 0x000e620008000a00 */
[----:B------:R-:W-:-:S04]  /*0120*/  UIADD3 UR5, UPT, UPT, UR4, 0x4000, URZ ;  /* 0x0000400004057890 */ /* 0x000fc8000fffe0ff */
[----:B--2---:R-:W-:Y:S01]  /*0130*/  ULEA UR5, UR6, UR5, 0x18 ;  /* 0x0000000506057291 */ /* 0x004fe2000f8ec0ff */
[----:B-1----:R-:W-:Y:S01]  /*0140*/  SHF.R.U32.HI R12, RZ, 0x5, R13 ;  /* 0x00000005ff0c7819 */ /* 0x002fe2000001160d */
[C---:B------:R-:W-:Y:S01]  /*0150*/  IMAD.SHL.U32 R11, R13.reuse, 0x8, RZ ;  /* 0x000000080d0b7824 */ /* 0x040fe200078e00ff */
[----:B------:R-:W-:-:S03]  /*0160*/  LOP3.LUT R8, R13, 0x1f, RZ, 0xc0, !PT ;  /* 0x0000001f0d087812 */ /* 0x000fc600078ec0ff */
[----:B------:R-:W-:Y:S01]  /*0170*/  LEA R10, R12, UR5, 0x9 ;  /* 0x000000050c0a7c11 */ /* 0x000fe2000f8e48ff */
[----:B----4-:R-:W-:Y:S01]  /*0180*/  IMAD R2, R5, 0x10, R12 ;  /* 0x0000001005027824 */ /* 0x010fe200078e020c */
[----:B------:R-:W-:-:S03]  /*0190*/  LOP3.LUT R11, R11, 0xf8, RZ, 0xc0, !PT ;  /* 0x000000f80b0b7812 */ /* 0x000fc600078ec0ff */
[----:B------:R-:W-:Y:S02]  /*01a0*/  IMAD.IADD R3, R3, 0x1, R2 ;  /* 0x0000000103037824 */ /* 0x000fe400078e0202 */
[----:B------:R-:W-:Y:S02]  /*01b0*/  IMAD.SHL.U32 R2, R13, 0x10, RZ ;  /* 0x000000100d027824 */ /* 0x000fe400078e00ff */
[----:B------:R-:W-:Y:S01]  /*01c0*/  VIADD R4, R11, UR7 ;  /* 0x000000070b047c36 */ /* 0x000fe20008000000 */
[----:B------:R-:W-:Y:S02]  /*01d0*/  ISETP.GE.AND P1, PT, R3, UR10, PT ;  /* 0x0000000a03007c0c */ /* 0x000fe4000bf26270 */
[----:B------:R-:W-:Y:S02]  /*01e0*/  LOP3.LUT R7, R2, 0x1f0, RZ, 0xc0, !PT ;  /* 0x000001f002077812 */ /* 0x000fe400078ec0ff */
[----:B---3--:R-:W-:Y:S02]  /*01f0*/  ISETP.GE.AND P0, PT, R4, UR11, PT ;  /* 0x0000000b04007c0c */ /* 0x008fe4000bf06270 */
[----:B------:R-:W-:Y:S01]  /*0200*/  SHF.R.S32.HI R5, RZ, 0x1f, R4 ;  /* 0x0000001fff057819 */ /* 0x000fe20000011404 */
[----:B------:R-:W-:Y:S01]  /*0210*/  IMAD.IADD R10, R10, 0x1, R7 ;  /* 0x000000010a0a7824 */ /* 0x000fe200078e0207 */
[----:B------:R-:W-:-:S05]  /*0220*/  ISETP.LT.U32.AND P0, PT, R11, R0, !P0 ;  /* 0x000000000b00720c */ /* 0x000fca0004701070 */
[----:B------:R-:W-:Y:S08]  /*0230*/  @P1 BRA `(.L_x_1) ;  /* 0x0000000000341947 */ /* 0x000ff00003800000 */
[----:B------:R-:W-:Y:S04]  /*0240*/  BSSY.RECONVERGENT B1, `(.L_x_2) ;  /* 0x000000b000017945 */ /* 0x000fe80003800200 */
[----:B------:R-:W-:Y:S05]  /*0250*/  @!P0 BRA `(.L_x_3) ;  /* 0x0000000000248947 */ /* 0x000fea0003800000 */
[----:B------:R-:W1:Y:S01]  /*0260*/  LDCU UR5, c[0x0][0x390] ;  /* 0x00007200ff0577ac */ /* 0x000e620008000800 */
[----:B------:R-:W2:Y:S01]  /*0270*/  LDCU.64 UR12, c[0x0][0x380] ;  /* 0x00007000ff0c77ac */ /* 0x000ea20008000a00 */
[----:B-1----:R-:W-:-:S03]  /*0280*/  IMAD.WIDE R14, R3, UR5, R4 ;  /* 0x00000005030e7c25 */ /* 0x002fc6000f8e0204 */
[----:B--2---:R-:W-:-:S04]  /*0290*/  LEA R6, P1, R14, UR12, 0x1 ;  /* 0x0000000c0e067c11 */ /* 0x004fc8000f8208ff */
[----:B------:R-:W-:-:S05]  /*02a0*/  LEA.HI.X R7, R14, UR13, R15, 0x1, P1 ;  /* 0x0000000d0e077c11 */ /* 0x000fca00088f0c0f */
[----:B------:R-:W-:Y:S01]  /*02b0*/  @!PT LDS RZ, [RZ] ;  /* 0x00000000fffff984 */ /* 0x000fe20000000800 */
[----:B------:R-:W-:Y:S01]  /*02c0*/  @!PT LDS RZ, [RZ] ;  /* 0x00000000fffff984 */ /* 0x000fe20000000800 */
[----:B------:R-:W-:Y:S01]  /*02d0*/  @!PT LDS RZ, [RZ] ;  /* 0x00000000fffff984 */ /* 0x000fe20000000800 */
[----:B------:R1:W-:Y:S04]  /*02e0*/  LDGSTS.E.BYPASS.128 [R10], desc[UR8][R6.64] ;  /* 0x00000000060a7fae */ /* 0x0003e8000b981808 */
.L_x_3:
[----:B------:R-:W-:Y:S05]  /*02f0*/  BSYNC.RECONVERGENT B1 ;  /* 0x0000000000017941 */ /* 0x000fea0003800200 */
.L_x_2:
[----:B------:R-:W0:Y:S02]  /*0300*/  LDGDEPBAR ;  /* 0x00000000000079af */ /* 0x000e240000000000 */
.L_x_1:
[----:B------:R-:W-:Y:S05]  /*0310*/  BSYNC.RECONVERGENT B0 ;  /* 0x0000000000007941 */ /* 0x000fea0003800200 */
.L_x_0:
[----:B------:R-:W-:Y:S01]  /*0320*/  VIADD R2, R3, 0x8 ;  /* 0x0000000803027836 */ /* 0x000fe20000000000 */
[----:B------:R-:W-:Y:S04]  /*0330*/  BSSY.RECONVERGENT B0, `(.L_x_4) ;  /* 0x0000010000007945 */ /* 0x000fe80003800200 */
[----:B------:R-:W-:-:S13]  /*0340*/  ISETP.GE.AND P1, PT, R2, UR10, PT ;  /* 0x0000000a02007c0c */ /* 0x000fda000bf26270 */
[----:B------:R-:W-:Y:S05]  /*0350*/  @P1 BRA `(.L_x_5) ;  /* 0x0000000000341947 */ /* 0x000fea0003800000 */
[----:B------:R-:W-:Y:S04]  /*0360*/  BSSY.RECONVERGENT B1, `(.L_x_6) ;  /* 0x000000b000017945 */ /* 0x000fe80003800200 */
[----:B------:R-:W-:Y:S05]  /*0370*/  @!P0 BRA `(.L_x_7) ;  /* 0x0000000000248947 */ /* 0x000fea0003800000 */
[----:B------:R-:W2:Y:S01]  /*0380*/  LDCU UR5, c[0x0][0x390] ;  /* 0x00007200ff0577ac */ /* 0x000ea20008000800 */
[----:B------:R-:W1:Y:S01]  /*0390*/  LDCU.64 UR10, c[0x0][0x380] ;  /* 0x00007000ff0a77ac */ /* 0x000e620008000a00 */
[----:B--2---:R-:W-:-:S03]  /*03a0*/  IMAD.WIDE R4, R2, UR5, R4 ;  /* 0x0000000502047c25 */ /* 0x004fc6000f8e0204 */
[----:B-1----:R-:W-:-:S04]  /*03b0*/  LEA R6, P1, R4, UR10, 0x1 ;  /* 0x0000000a04067c11 */ /* 0x002fc8000f8208ff */
[----:B------:R-:W-:-:S05]  /*03c0*/  LEA.HI.X R7, R4, UR11, R5, 0x1, P1 ;  /* 0x0000000b04077c11 */ /* 0x000fca00088f0c05 */
[----:B------:R-:W-:Y:S01]  /*03d0*/  @!PT LDS RZ, [RZ] ;  /* 0x00000000fffff984 */ /* 0x000fe20000000800 */
[----:B------:R-:W-:Y:S01]  /*03e0*/  @!PT LDS RZ, [RZ] ;  /* 0x00000000fffff984 */ /* 0x000fe20000000800 */
[----:B------:R-:W-:Y:S01]  /*03f0*/  @!PT LDS RZ, [RZ] ;  /* 0x00000000fffff984 */ /* 0x000fe20000000800 */
[----:B------:R2:W-:Y:S04]  /*0400*/  LDGSTS.E.BYPASS.128 [R10+0x1000], desc[UR8][R6.64] ;  /* 0x01000000060a7fae */ /* 0x0005e8000b981808 */
.L_x_7:
[----:B------:R-:W-:Y:S05]  /*0410*/  BSYNC.RECONVERGENT B1 ;  /* 0x0000000000017941 */ /* 0x000fea0003800200 */
.L_x_6:
[----:B------:R-:W0:Y:S02]  /*0420*/  LDGDEPBAR ;  /* 0x00000000000079af */ /* 0x000e240000000000 */
.L_x_5:
[----:B------:R-:W-:Y:S05]  /*0430*/  BSYNC.RECONVERGENT B0 ;  /* 0x0000000000007941 */ /* 0x000fea0003800200 */
.L_x_4:
[C---:B-12---:R-:W-:Y:S01]  /*0440*/  LOP3.LUT R7, R12.reuse, 0x3, RZ, 0xc0, !PT ;  /* 0x000000030c077812 */ /* 0x046fe200078ec0ff */
[----:B------:R-:W-:Y:S01]  /*0450*/  UIADD3 UR4, UPT, UPT, UR4, 0x6000, URZ ;  /* 0x0000600004047890 */ /* 0x000fe2000fffe0ff */
[----:B------:R-:W-:Y:S01]  /*0460*/  IMAD.SHL.U32 R12, R12, 0x400, RZ ;  /* 0x000004000c0c7824 */ /* 0x000fe200078e00ff */
[----:B------:R-:W1:Y:S01]  /*0470*/  LDCU UR5, c[0x0][0x390] ;  /* 0x00007200ff0577ac */ /* 0x000e620008000800 */
[----:B------:R-:W-:Y:S01]  /*0480*/  ISETP.GE.U32.AND P1, PT, R7, R0, PT ;  /* 0x000000000700720c */ /* 0x000fe20003f26070 */
[----:B------:R-:W-:Y:S01]  /*0490*/  BSSY.RECONVERGENT B0, `(.L_x_8) ;  /* 0x0000021000007945 */ /* 0x000fe20003800200 */
[----:B------:R-:W-:Y:S01]  /*04a0*/  ULEA UR4, UR6, UR4, 0x18 ;  /* 0x0000000406047291 */ /* 0x000fe2000f8ec0ff */
[----:B------:R-:W-:Y:S01]  /*04b0*/  LOP3.LUT R9, R12, 0xc00, RZ, 0xc0, !PT ;  /* 0x00000c000c097812 */ /* 0x000fe200078ec0ff */
[----:B------:R-:W2:Y:S04]  /*04c0*/  LDCU.64 UR10, c[0x0][0x380] ;  /* 0x00007000ff0a77ac */ /* 0x000ea80008000a00 */
[----:B------:R-:W-:-:S05]  /*04d0*/  VIADD R9, R9, UR4 ;  /* 0x0000000409097c36 */ /* 0x000fca0008000000 */
[----:B------:R-:W-:Y:S05]  /*04e0*/  @P1 BRA `(.L_x_9) ;  /* 0x00000000006c1947 */ /* 0x000fea0003800000 */
[----:B------:R-:W3:Y:S01]  /*04f0*/  LDC R17, c[0x0][0x394] ;  /* 0x0000e500ff117b82 */ /* 0x000ee20000000800 */
[----:B------:R-:W-:Y:S01]  /*0500*/  SHF.R.U32.HI R13, RZ, 0x7, R13 ;  /* 0x00000007ff0d7819 */ /* 0x000fe2000001160d */
[----:B------:R-:W-:-:S04]  /*0510*/  VIADD R16, R7, UR7 ;  /* 0x0000000707107c36 */ /* 0x000fc80008000000 */
[----:B------:R-:W-:Y:S02]  /*0520*/  IMAD R18, R13, 0x20, R8 ;  /* 0x000000200d127824 */ /* 0x000fe400078e0208 */
[----:B------:R-:W4:Y:S08]  /*0530*/  LDC R0, c[0x0][0x398] ;  /* 0x0000e600ff007b82 */ /* 0x000f300000000800 */
[----:B------:R-:W1:Y:S02]  /*0540*/  LDC.64 R4, c[0x0][0x388] ;  /* 0x0000e200ff047b82 */ /* 0x000e640000000a00 */
.L_x_13:
[----:B-1-3--:R-:W-:Y:S01]  /*0550*/  IMAD.IADD R6, R18, 0x1, R17 ;  /* 0x0000000112067824 */ /* 0x00afe200078e0211 */
[----:B------:R-:W-:Y:S04]  /*0560*/  BSSY.RECONVERGENT B1, `(.L_x_10) ;  /* 0x0000010000017945 */ /* 0x000fe80003800200 */
[----:B-1----:R-:W-:-:S04]  /*0570*/  ISETP.GE.AND P1, PT, R6, R4, PT ;  /* 0x000000040600720c */ /* 0x002fc80003f26270 */
[----:B----4-:R-:W-:-:S04]  /*0580*/  ISETP.GE.OR P1, PT, R18, R0, P1 ;  /* 0x000000001200720c */ /* 0x010fc80000f26670 */
[----:B------:R-:W-:-:S13]  /*0590*/  ISETP.GE.OR P1, PT, R16, R5, P1 ;  /* 0x000000051000720c */ /* 0x000fda0000f26670 */
[----:B------:R-:W-:Y:S05]  /*05a0*/  @P1 BRA `(.L_x_11) ;  /* 0x0000000000241947 */ /* 0x000fea0003800000 */
[----:B------:R-:W-:-:S03]  /*05b0*/  SHF.R.S32.HI R7, RZ, 0x1f, R6 ;  /* 0x0000001fff077819 */ /* 0x000fc60000011406 */
[----:B------:R-:W-:-:S03]  /*05c0*/  IMAD.WIDE R6, R16, UR5, R6 ;  /* 0x0000000510067c25 */ /* 0x000fc6000f8e0206 */
[----:B--2---:R-:W-:-:S04]  /*05d0*/  LEA R14, P1, R6, UR10, 0x1 ;  /* 0x0000000a060e7c11 */ /* 0x004fc8000f8208ff */
[----:B------:R-:W-:-:S05]  /*05e0*/  LEA.HI.X R15, R6, UR11, R7, 0x1, P1 ;  /* 0x0000000b060f7c11 */ /* 0x000fca00088f0c07 */
[----:B------:R-:W2:Y:S01]  /*05f0*/  LDG.E.U16.CONSTANT R14, desc[UR8][R14.64] ;  /* 0x000000080e0e7981 */ /* 0x000ea2000c1e9500 */
[----:B------:R-:W-:Y:S02]  /*0600*/  IMAD R7, R18, 0x4, R9 ;  /* 0x0000000412077824 */ /* 0x000fe400078e0209 */
[----:B--2---:R-:W-:-:S05]  /*0610*/  HADD2.F32 R6, -RZ, R14.H0_H0 ;  /* 0x2000000eff067230 */ /* 0x004fca0000004100 */
[----:B------:R3:W-:Y:S01]  /*0620*/  STS [R7], R6 ;  /* 0x0000000607007388 */ /* 0x0007e20000000800 */
[----:B------:R-:W-:Y:S05]  /*0630*/  BRA `(.L_x_12) ;  /* 0x0000000000087947 */ /* 0x000fea0003800000 */
.L_x_11:
[----:B------:R-:W-:-:S05]  /*0640*/  IMAD R6, R18, 0x4, R9 ;  /* 0x0000000412067824 */ /* 0x000fca00078e0209 */
[----:B------:R1:W-:Y:S02]  /*0650*/  STS [R6], RZ ;  /* 0x000000ff06007388 */ /* 0x0003e40000000800 */
.L_x_12:
[----:B--2---:R-:W-:Y:S05]  /*0660*/  BSYNC.RECONVERGENT B1 ;  /* 0x0000000000017941 */ /* 0x004fea0003800200 */
.L_x_10:
[C---:B------:R-:W-:Y:S01]  /*0670*/  ISETP.GE.U32.AND P1, PT, R18.reuse, 0xc0, PT ;  /* 0x000000c01200780c */ /* 0x040fe20003f26070 */
[----:B------:R-:W-:-:S12]  /*0680*/  VIADD R18, R18, 0x40 ;  /* 0x0000004012127836 */ /* 0x000fd80000000000 */
[----:B------:R-:W-:Y:S05]  /*0690*/  @!P1 BRA `(.L_x_13) ;  /* 0xfffffffc00ac9947 */ /* 0x000fea000383ffff */
.L_x_9:
[----:B-12---:R-:W-:Y:S05]  /*06a0*/  BSYNC.RECONVERGENT B0 ;  /* 0x0000000000007941 */ /* 0x006fea0003800200 */
.L_x_8:
[----:B------:R-:W-:-:S04]  /*06b0*/  DEPBAR.LE SB0, 0x0 ;  /* 0x000080000000791a */ /* 0x000fc80000000000 */
[----:B------:R-:W-:Y:S01]  /*06c0*/  BAR.SYNC.DEFER_BLOCKING 0x0 ;  /* 0x0000000000007b1d */ /* 0x000fe20000010000 */
[CC--:B------:R-:W-:Y:S01]  /*06d0*/  ISETP.GE.U32.AND P1, PT, R11.reuse, R0.reuse, PT ;  /* 0x000000000b00720c */ /* 0x0c0fe20003f26070 */
[C---:B------:R-:W-:Y:S02]  /*06e0*/  VIADD R15, R11.reuse, 0x1 ;  /* 0x000000010b0f7836 */ /* 0x040fe40000000000 */
[----:B------:R-:W-:Y:S02]  /*06f0*/  HFMA2 R16, -RZ, RZ, 0, 0 ;  /* 0x00000000ff107431 */ /* 0x000fe400000001ff */
[----:B------:R-:W-:Y:S02]  /*0700*/  VIADD R17, R11, 0x2 ;  /* 0x000000020b117836 */ /* 0x000fe40000000000 */
[----:B------:R-:W1:Y:S01]  /*0710*/  S2UR UR6, SR_CgaCtaId ;  /* 0x00000000000679c3 */ /* 0x000e620000008800 */
[-C--:B------:R-:W-:Y:S01]  /*0720*/  ISETP.GE.AND P6, PT, R15, R0.reuse, PT ;  /* 0x000000000f00720c */ /* 0x080fe20003fc6270 */
[----:B------:R-:W-:Y:S01]  /*0730*/  VIADD R19, R11, 0x3 ;  /* 0x000000030b137836 */ /* 0x000fe20000000000 */
[-C--:B------:R-:W-:Y:S01]  /*0740*/  ISETP.GE.AND P5, PT, R17, R0.reuse, PT ;  /* 0x000000001100720c */ /* 0x080fe20003fa6270 */
[----:B------:R-:W-:Y:S01]  /*0750*/  VIADD R21, R11, 0x5 ;  /* 0x000000050b157836 */ /* 0x000fe20000000000 */
[----:B------:R-:W-:Y:S01]  /*0760*/  UMOV UR5, 0x400 ;  /* 0x0000040000057882 */ /* 0x000fe20000000000 */
[----:B------:R-:W-:Y:S01]  /*0770*/  IMAD.MOV.U32 R14, RZ, RZ, RZ ;  /* 0x000000ffff0e7224 */ /* 0x000fe200078e00ff */
[-C--:B------:R-:W-:Y:S01]  /*0780*/  ISETP.GE.AND P2, PT, R19, R0.reuse, PT ;  /* 0x000000001300720c */ /* 0x080fe20003f46270 */
[----:B------:R-:W-:Y:S01]  /*0790*/  VIADD R19, R11, 0x4 ;  /* 0x000000040b137836 */ /* 0x000fe20000000000 */
[-C--:B------:R-:W-:Y:S01]  /*07a0*/  ISETP.GE.AND P4, PT, R21, R0.reuse, PT ;  /* 0x000000001500720c */ /* 0x080fe20003f86270 */
[----:B------:R-:W-:Y:S01]  /*07b0*/  VIADD R21, R11, 0x7 ;  /* 0x000000070b157836 */ /* 0x000fe20000000000 */
[----:B------:R-:W2:Y:S01]  /*07c0*/  LDCU UR10, c[0x0][0x398] ;  /* 0x00007300ff0a77ac */ /* 0x000ea20008000800 */
[----:B------:R-:W-:Y:S01]  /*07d0*/  IMAD.MOV.U32 R20, RZ, RZ, RZ ;  /* 0x000000ffff147224 */ /* 0x000fe200078e00ff */
[----:B------:R-:W-:Y:S01]  /*07e0*/  ISETP.GE.AND P3, PT, R19, R0, PT ;  /* 0x000000001300720c */ /* 0x000fe20003f66270 */
[----:B------:R-:W-:Y:S01]  /*07f0*/  IMAD.MOV.U32 R22, RZ, RZ, RZ ;  /* 0x000000ffff167224 */ /* 0x000fe200078e00ff */
[----:B------:R-:W-:Y:S01]  /*0800*/  BSSY.RECONVERGENT B1, `(.L_x_14) ;  /* 0x0000113000017945 */ /* 0x000fe20003800200 */
[----:B------:R-:W-:Y:S01]  /*0810*/  IMAD.MOV.U32 R24, RZ, RZ, RZ ;  /* 0x000000ffff187224 */ /* 0x000fe200078e00ff */
[----:B------:R-:W4:Y:S01]  /*0820*/  LDS.U16 R13, [R10+0x2] ;  /* 0x000002000a0d7984 */ /* 0x000f220000000400 */
[----:B------:R-:W-:-:S02]  /*0830*/  IMAD.MOV.U32 R26, RZ, RZ, RZ ;  /* 0x000000ffff1a7224 */ /* 0x000fc400078e00ff */
[----:B------:R-:W-:Y:S01]  /*0840*/  IMAD.MOV.U32 R28, RZ, RZ, RZ ;  /* 0x000000ffff1c7224 */ /* 0x000fe200078e00ff */
[----:B------:R-:W5:Y:S01]  /*0850*/  @!P1 LDS.U16 R18, [R10] ;  /* 0x000000000a129984 */ /* 0x000f620000000400 */
[----:B------:R-:W-:Y:S01]  /*0860*/  IMAD.MOV.U32 R30, RZ, RZ, RZ ;  /* 0x000000ffff1e7224 */ /* 0x000fe200078e00ff */
[----:B-1----:R-:W-:Y:S02]  /*0870*/  ULEA UR5, UR6, UR5, 0x18 ;  /* 0x0000000506057291 */ /* 0x002fe4000f8ec0ff */
[----:B---3--:R-:W1:Y:S01]  /*0880*/  LDS.128 R4, [R10] ;  /* 0x000000000a047984 */ /* 0x008e620000000c00 */
[----:B----4-:R-:W-:Y:S01]  /*0890*/  @!P6 HADD2.F32 R16, -RZ, R13.H0_H0 ;  /* 0x2000000dff10e230 */ /* 0x010fe20000004100 */
[----:B------:R-:W-:Y:S01]  /*08a0*/  ISETP.GE.AND P6, PT, R21, R0, PT ;  /* 0x000000001500720c */ /* 0x000fe20003fc6270 */
[----:B------:R-:W-:Y:S02]  /*08b0*/  VIADD R13, R11, 0x6 ;  /* 0x000000060b0d7836 */ /* 0x000fe40000000000 */
[----:B-----5:R-:W-:-:S02]  /*08c0*/  @!P1 HADD2.F32 R14, -RZ, R18.H0_H0 ;  /* 0x20000012ff0e9230 */ /* 0x020fc40000004100 */
[----:B------:R-:W-:Y:S02]  /*08d0*/  IMAD.MOV.U32 R18, RZ, RZ, RZ ;  /* 0x000000ffff127224 */ /* 0x000fe400078e00ff */
[--C-:B-1----:R-:W-:Y:S01]  /*08e0*/  @!P5 HADD2.F32 R18, -RZ, R5.reuse.H0_H0 ;  /* 0x20000005ff12d230 */ /* 0x102fe20000004100 */
[----:B------:R-:W-:Y:S01]  /*08f0*/  ISETP.GE.AND P5, PT, R13, R0, PT ;  /* 0x000000000d00720c */ /* 0x000fe20003fa6270 */
[----:B------:R-:W-:Y:S02]  /*0900*/  @!P2 HADD2.F32 R20, -RZ, R5.H1_H1 ;  /* 0x30000005ff14a230 */ /* 0x000fe40000004100 */
[----:B------:R-:W-:Y:S02]  /*0910*/  VIADD R5, R12, UR5 ;  /* 0x000000050c057c36 */ /* 0x000fe40008000000 */
[--C-:B------:R-:W-:Y:S02]  /*0920*/  @!P3 HADD2.F32 R22, -RZ, R6.reuse.H0_H0 ;  /* 0x20000006ff16b230 */ /* 0x100fe40000004100 */
[----:B------:R-:W-:-:S02]  /*0930*/  @!P4 HADD2.F32 R24, -RZ, R6.H1_H1 ;  /* 0x30000006ff18c230 */ /* 0x000fc40000004100 */
[----:B------:R-:W-:Y:S02]  /*0940*/  IMAD.MOV.U32 R4, RZ, RZ, RZ ;  /* 0x000000ffff047224 */ /* 0x000fe400078e00ff */
[----:B------:R-:W-:Y:S02]  /*0950*/  IMAD.MOV.U32 R6, RZ, RZ, RZ ;  /* 0x000000ffff067224 */ /* 0x000fe400078e00ff */
[----:B------:R-:W-:Y:S01]  /*0960*/  IMAD R19, R11, 0x4, R5 ;  /* 0x000000040b137824 */ /* 0x000fe200078e0205 */
[----:B------:R-:W-:Y:S01]  /*0970*/  LOP3.LUT R11, R8, 0xe0, RZ, 0xfc, !PT ;  /* 0x000000e0080b7812 */ /* 0x000fe200078efcff */
[--C-:B------:R-:W-:Y:S02]  /*0980*/  @!P5 HADD2.F32 R4, -RZ, R7.reuse.H0_H0 ;  /* 0x20000007ff04d230 */ /* 0x100fe40000004100 */
[----:B------:R-:W-:Y:S01]  /*0990*/  @!P6 HADD2.F32 R6, -RZ, R7.H1_H1 ;  /* 0x30000007ff06e230 */ /* 0x000fe20000004100 */
[----:B------:R-:W-:Y:S04]  /*09a0*/  STS [R19], R14 ;  /* 0x0000000e13007388 */ /* 0x000fe80000000800 */
[----:B------:R1:W-:Y:S04]  /*09b0*/  STS [R19+0x4], R16 ;  /* 0x0000041013007388 */ /* 0x0003e80000000800 */
[----:B------:R3:W-:Y:S04]  /*09c0*/  STS [R19+0x8], R18 ;  /* 0x0000081213007388 */ /* 0x0007e80000000800 */
[----:B------:R4:W-:Y:S01]  /*09d0*/  STS [R19+0xc], R20 ;  /* 0x00000c1413007388 */ /* 0x0009e20000000800 */
[----:B-1----:R-:W-:-:S03]  /*09e0*/  IMAD.MOV.U32 R16, RZ, RZ, RZ ;  /* 0x000000ffff107224 */ /* 0x002fc600078e00ff */
[----:B------:R1:W-:Y:S01]  /*09f0*/  STS [R19+0x10], R22 ;  /* 0x0000101613007388 */ /* 0x0003e20000000800 */
[----:B---3--:R-:W-:-:S03]  /*0a00*/  IMAD.MOV.U32 R18, RZ, RZ, RZ ;  /* 0x000000ffff127224 */ /* 0x008fc600078e00ff */
[----:B------:R3:W-:Y:S01]  /*0a10*/  STS [R19+0x14], R24 ;  /* 0x0000141813007388 */ /* 0x0007e20000000800 */
[----:B----4-:R-:W-:-:S03]  /*0a20*/  IMAD.MOV.U32 R20, RZ, RZ, RZ ;  /* 0x000000ffff147224 */ /* 0x010fc600078e00ff */
[----:B------:R4:W-:Y:S01]  /*0a30*/  STS [R19+0x18], R4 ;  /* 0x0000180413007388 */ /* 0x0009e20000000800 */
[----:B-1----:R-:W-:-:S03]  /*0a40*/  IMAD.MOV.U32 R22, RZ, RZ, RZ ;  /* 0x000000ffff167224 */ /* 0x002fc600078e00ff */
[----:B------:R1:W-:Y:S01]  /*0a50*/  STS [R19+0x1c], R6 ;  /* 0x00001c0613007388 */ /* 0x0003e20000000800 */
[----:B---3--:R-:W-:-:S03]  /*0a60*/  IMAD.MOV.U32 R24, RZ, RZ, RZ ;  /* 0x000000ffff187224 */ /* 0x008fc600078e00ff */
[----:B------:R-:W3:Y:S01]  /*0a70*/  @!P1 LDS.U16 R7, [R10+0x1000] ;  /* 0x001000000a079984 */ /* 0x000ee20000000400 */
[----:B----4-:R-:W-:Y:S02]  /*0a80*/  IMAD.MOV.U32 R4, RZ, RZ, RZ ;  /* 0x000000ffff047224 */ /* 0x010fe400078e00ff */
[----:B-1----:R-:W-:Y:S02]  /*0a90*/  IMAD.MOV.U32 R6, RZ, RZ, RZ ;  /* 0x000000ffff067224 */ /* 0x002fe400078e00ff */
[----:B---3--:R-:W-:Y:S01]  /*0aa0*/  @!P1 HADD2.F32 R26, -RZ, R7.H0_H0 ;  /* 0x20000007ff1a9230 */ /* 0x008fe20000004100 */
[----:B------:R-:W-:Y:S01]  /*0ab0*/  ISETP.GE.AND P1, PT, R15, R0, PT ;  /* 0x000000000f00720c */ /* 0x000fe20003f26270 */
[----:B------:R-:W1:Y:S04]  /*0ac0*/  LDS.U16 R7, [R10+0x1002] ;  /* 0x001002000a077984 */ /* 0x000e680000000400 */
[----:B------:R3:W4:Y:S04]  /*0ad0*/  LDS.128 R12, [R10+0x1000] ;  /* 0x001000000a0c7984 */ /* 0x0007280000000c00 */
[----:B------:R1:W-:Y:S01]  /*0ae0*/  STS [R19+0x2000], R26 ;  /* 0x0020001a13007388 */ /* 0x0003e20000000800 */
[----:B---3--:R-:W-:-:S03]  /*0af0*/  IMAD.MOV.U32 R10, RZ, RZ, RZ ;  /* 0x000000ffff0a7224 */ /* 0x008fc600078e00ff */
[----:B-1----:R-:W-:Y:S01]  /*0b00*/  @!P1 HADD2.F32 R16, -RZ, R7.H0_H0 ;  /* 0x20000007ff109230 */ /* 0x002fe20000004100 */
[-C--:B------:R-:W-:Y:S02]  /*0b10*/  ISETP.GE.AND P1, PT, R17, R0.reuse, PT ;  /* 0x000000001100720c */ /* 0x080fe40003f26270 */
[----:B------:R-:W-:Y:S01]  /*0b20*/  LOP3.LUT R7, R8, 0xc0, RZ, 0xfc, !PT ;  /* 0x000000c008077812 */ /* 0x000fe200078efcff */
[----:B----4-:R-:W-:Y:S01]  /*0b30*/  @!P2 HADD2.F32 R20, -RZ, R13.H1_H1 ;  /* 0x3000000dff14a230 */ /* 0x010fe20000004100 */
[----:B------:R1:W-:Y:S01]  /*0b40*/  STS [R19+0x2004], R16 ;  /* 0x0020041013007388 */ /* 0x0003e20000000800 */
[--C-:B------:R-:W-:Y:S01]  /*0b50*/  @!P3 HADD2.F32 R22, -RZ, R14.reuse.H0_H0 ;  /* 0x2000000eff16b230 */ /* 0x100fe20000004100 */
[----:B------:R-:W-:Y:S01]  /*0b60*/  ISETP.GE.AND P2, PT, R11, R0, PT ;  /* 0x000000000b00720c */ /* 0x000fe20003f46270 */
[----:B------:R-:W-:Y:S01]  /*0b70*/  @!P4 HADD2.F32 R24, -RZ, R14.H1_H1 ;  /* 0x3000000eff18c230 */ /* 0x000fe20000004100 */
[----:B------:R1:W-:Y:S01]  /*0b80*/  STS [R19+0x200c], R20 ;  /* 0x00200c1413007388 */ /* 0x0003e20000000800 */
[----:B------:R-:W-:-:S02]  /*0b90*/  @!P5 HADD2.F32 R28, -RZ, R15.H0_H0 ;  /* 0x2000000fff1cd230 */ /* 0x000fc40000004100 */
[----:B------:R-:W-:Y:S01]  /*0ba0*/  @!P6 HADD2.F32 R30, -RZ, R15.H1_H1 ;  /* 0x3000000fff1ee230 */ /* 0x000fe20000004100 */
[----:B------:R1:W-:Y:S01]  /*0bb0*/  STS [R19+0x2010], R22 ;  /* 0x0020101613007388 */ /* 0x0003e20000000800 */
[----:B------:R-:W-:Y:S01]  /*0bc0*/  @!P1 HADD2.F32 R18, -RZ, R13.H0_H0 ;  /* 0x2000000dff129230 */ /* 0x000fe20000004100 */
[----:B------:R-:W-:Y:S01]  /*0bd0*/  LEA R13, R8, R5, 0x2 ;  /* 0x00000005080d7211 */ /* 0x000fe200078e10ff */
[----:B------:R-:W-:Y:S01]  /*0be0*/  IMAD.MOV.U32 R12, RZ, RZ, RZ ;  /* 0x000000ffff0c7224 */ /* 0x000fe200078e00ff */
[----:B------:R1:W-:Y:S01]  /*0bf0*/  STS [R19+0x2014], R24 ;  /* 0x0020141813007388 */ /* 0x0003e20000000800 */
[----:B------:R-:W-:-:S03]  /*0c00*/  ISETP.GE.AND P1, PT, R7, R0, PT ;  /* 0x000000000700720c */ /* 0x000fc60003f26270 */
[----:B------:R1:W-:Y:S04]  /*0c10*/  STS [R19+0x2008], R18 ;  /* 0x0020081213007388 */ /* 0x0003e80000000800 */
[----:B------:R1:W-:Y:S04]  /*0c20*/  STS [R19+0x2018], R28 ;  /* 0x0020181c13007388 */ /* 0x0003e80000000800 */
[----:B------:R1:W-:Y:S01]  /*0c30*/  STS [R19+0x201c], R30 ;  /* 0x00201c1e13007388 */ /* 0x0003e20000000800 */
[----:B------:R-:W-:Y:S06]  /*0c40*/  BAR.SYNC.DEFER_BLOCKING 0x0 ;  /* 0x0000000000007b1d */ /* 0x000fec0000010000 */
[----:B------:R1:W3:Y:S04]  /*0c50*/  @!P2 LDS R12, [R13+0x380] ;  /* 0x000380000d0ca984 */ /* 0x0002e80000000800 */
[----:B------:R1:W4:Y:S04]  /*0c60*/  @!P2 LDS R4, [R13+0x2380] ;  /* 0x002380000d04a984 */ /* 0x0003280000000800 */
[----:B------:R1:W1:Y:S04]  /*0c70*/  @!P1 LDS R6, [R13+0x300] ;  /* 0x000300000d069984 */ /* 0x0002680000000800 */
[----:B------:R1:W1:Y:S01]  /*0c80*/  @!P1 LDS R10, [R13+0x2300] ;  /* 0x002300000d0a9984 */ /* 0x0002620000000800 */
[----:B------:R-:W-:-:S13]  /*0c90*/  ISETP.GE.AND P1, PT, R0, 0x1, PT ;  /* 0x000000010000780c */ /* 0x000fda0003f26270 */
[----:B--2---:R-:W-:Y:S05]  /*0ca0*/  @!P1 BRA `(.L_x_15) ;  /* 0x0000000c00209947 */ /* 0x004fea0003800000 */
[----:B------:R-:W-:-:S04]  /*0cb0*/  LOP3.LUT R15, R8, 0x80, RZ, 0xfc, !PT ;  /* 0x00000080080f7812 */ /* 0x000fc800078efcff */
[----:B------:R-:W-:Y:S01]  /*0cc0*/  ISETP.GE.AND P6, PT, R15, R0, PT ;  /* 0x000000000f00720c */ /* 0x000fe20003fc6270 */
[----:B------:R-:W-:-:S12]  /*0cd0*/  IMAD.MOV.U32 R15, RZ, RZ, RZ ;  /* 0x000000ffff0f7224 */ /* 0x000fd800078e00ff */
.L_x_30:
[----:B------:R-:W-:Y:S01]  /*0ce0*/  BSSY.RECONVERGENT B0, `(.L_x_16) ;  /* 0x0000095000007945 */ /* 0x000fe20003800200 */
[----:B-12---:R-:W-:-:S07]  /*0cf0*/  IMAD.MOV.U32 R16, RZ, RZ, RZ ;  /* 0x000000ffff107224 */ /* 0x006fce00078e00ff */
.L_x_23:
[----:B------:R-:W-:Y:S01]  /*0d00*/  IMAD.U32 R0, RZ, RZ, UR10 ;  /* 0x0000000aff007e24 */ /* 0x000fe2000f8e00ff */
[----:B------:R-:W-:Y:S01]  /*0d10*/  LEA R19, R16, UR4, 0xa ;  /* 0x0000000410137c11 */ /* 0x000fe2000f8e50ff */
[----:B-12---:R-:W-:Y:S01]  /*0d20*/  IMAD.MOV.U32 R14, RZ, RZ, RZ ;  /* 0x000000ffff0e7224 */ /* 0x006fe200078e00ff */
[C---:B------:R-:W-:Y:S01]  /*0d30*/  LOP3.LUT R17, R8.reuse, 0xa0, RZ, 0xfc, !PT ;  /* 0x000000a008117812 */ /* 0x040fe200078efcff */
[----:B------:R-:W-:Y:S01]  /*0d40*/  IMAD.MOV.U32 R20, RZ, RZ, RZ ;  /* 0x000000ffff147224 */ /* 0x000fe200078e00ff */
[-C--:B------:R-:W-:Y:S01]  /*0d50*/  ISETP.GE.AND P2, PT, R7, R0.reuse, PT ;  /* 0x000000000700720c */ /* 0x080fe20003f46270 */
[----:B------:R-:W-:Y:S01]  /*0d60*/  IMAD R31, R8, 0x4, R19 ;  /* 0x00000004081f7824 */ /* 0x000fe200078e0213 */
[-C--:B------:R-:W-:Y:S02]  /*0d70*/  ISETP.GE.AND P3, PT, R11, R0.reuse, PT ;  /* 0x000000000b00720c */ /* 0x080fe40003f66270 */
[----:B------:R-:W-:Y:S02]  /*0d80*/  CS2R R18, SRZ ;  /* 0x0000000000127805 */ /* 0x000fe4000001ff00 */
[----:B------:R-:W-:Y:S01]  /*0d90*/  ISETP.GE.AND P1, PT, R17, R0, PT ;  /* 0x000000001100720c */ /* 0x000fe20003f26270 */
[----:B------:R-:W-:Y:S01]  /*0da0*/  IMAD.IADD R22, R16, 0x1, R15 ;  /* 0x0000000110167824 */ /* 0x000fe200078e020f */
[----:B------:R1:W2:Y:S01]  /*0db0*/  @!P6 LDS R14, [R31+0x200] ;  /* 0x000200001f0ee984 */ /* 0x0002a20000000800 */
[----:B------:R-:W-:Y:S01]  /*0dc0*/  BSSY.RECONVERGENT B2, `(.L_x_17) ;  /* 0x0000019000027945 */ /* 0x000fe20003800200 */
[----:B------:R-:W-:-:S02]  /*0dd0*/  IMAD.MOV.U32 R24, RZ, RZ, R6 ;  /* 0x000000ffff187224 */ /* 0x000fc400078e0006 */
[C---:B------:R-:W-:Y:S01]  /*0de0*/  LOP3.LUT R29, R22.reuse, 0x1f, RZ, 0xc0, !PT ;  /* 0x0000001f161d7812 */ /* 0x040fe200078ec0ff */
[----:B------:R-:W-:Y:S01]  /*0df0*/  IMAD.MOV.U32 R26, RZ, RZ, R10 ;  /* 0x000000ffff1a7224 */ /* 0x000fe200078e000a */
[----:B------:R1:W1:Y:S01]  /*0e00*/  @!P2 LDS R19, [R31+0x300] ;  /* 0x000300001f13a984 */ /* 0x0002620000000800 */
[----:B---3--:R-:W-:Y:S02]  /*0e10*/  IMAD.MOV.U32 R21, RZ, RZ, R12 ;  /* 0x000000ffff157224 */ /* 0x008fe400078e000c */
[----:B----4-:R-:W-:Y:S01]  /*0e20*/  IMAD.MOV.U32 R23, RZ, RZ, R4 ;  /* 0x000000ffff177224 */ /* 0x010fe200078e0004 */
[----:B------:R3:W4:Y:S01]  /*0e30*/  @!P3 LDS R20, [R31+0x380] ;  /* 0x000380001f14b984 */ /* 0x0007220000000800 */
[----:B------:R-:W-:Y:S02]  /*0e40*/  IMAD.MOV.U32 R6, RZ, RZ, RZ ;  /* 0x000000ffff067224 */ /* 0x000fe400078e00ff */
[C---:B------:R-:W-:Y:S01]  /*0e50*/  IMAD.IADD R12, R22.reuse, 0x1, -R8 ;  /* 0x00000001160c7824 */ /* 0x040fe200078e0a08 */
[----:B------:R3:W1:Y:S01]  /*0e60*/  @!P1 LDS R18, [R31+0x280] ;  /* 0x000280001f129984 */ /* 0x0006620000000800 */
[----:B------:R-:W-:Y:S01]  /*0e70*/  ISETP.GE.U32.AND P1, PT, R22, 0x100, PT ;  /* 0x000001001600780c */ /* 0x000fe20003f26070 */
[----:B------:R-:W-:-:S03]  /*0e80*/  IMAD.MOV.U32 R10, RZ, RZ, RZ ;  /* 0x000000ffff0a7224 */ /* 0x000fc600078e00ff */
[----:B------:R-:W-:-:S13]  /*0e90*/  ISETP.EQ.AND P1, PT, R29, R8, !P1 ;  /* 0x000000081d00720c */ /* 0x000fda0004f22270 */
[----:B---3--:R-:W-:Y:S05]  /*0ea0*/  @!P1 BRA `(.L_x_18) ;  /* 0x0000000000289947 */ /* 0x008fea0003800000 */
[----:B------:R-:W-:Y:S01]  /*0eb0*/  ISETP.NE.AND P2, PT, R22, R7, PT ;  /* 0x000000071600720c */ /* 0x000fe20003f45270 */
[----:B------:R-:W-:Y:S02]  /*0ec0*/  IMAD.MOV.U32 R6, RZ, RZ, R24 ;  /* 0x000000ffff067224 */ /* 0x000fe400078e0018 */
[----:B------:R-:W-:-:S10]  /*0ed0*/  IMAD.MOV.U32 R10, RZ, RZ, R26 ;  /* 0x000000ffff0a7224 */ /* 0x000fd400078e001a */
[----:B------:R-:W-:Y:S05]  /*0ee0*/  @!P2 BRA `(.L_x_18) ;  /* 0x000000000018a947 */ /* 0x000fea0003800000 */
[----:B------:R-:W-:Y:S01]  /*0ef0*/  ISETP.NE.AND P2, PT, R22, R11, PT ;  /* 0x0000000b1600720c */ /* 0x000fe20003f45270 */
[----:B------:R-:W-:Y:S01]  /*0f00*/  IMAD.MOV.U32 R10, RZ, RZ, R23 ;  /* 0x000000ffff0a7224 */ /* 0x000fe200078e0017 */
[----:B------:R-:W-:-:S11]  /*0f10*/  MOV R6, R21 ;  /* 0x0000001500067202 */ /* 0x000fd60000000f00 */
[----:B------:R-:W-:-:S05]  /*0f20*/  @P2 IMAD R4, R22, 0x4, R5 ;  /* 0x0000000416042824 */ /* 0x000fca00078e0205 */
[----:B------:R3:W1:Y:S04]  /*0f30*/  @P2 LDS R6, [R4] ;  /* 0x0000000004062984 */ /* 0x0006680000000800 */
[----:B------:R3:W1:Y:S02]  /*0f40*/  @P2 LDS R10, [R4+0x2000] ;  /* 0x00200000040a2984 */ /* 0x0006640000000800 */
.L_x_18:
[----:B------:R-:W-:Y:S05]  /*0f50*/  BSYNC.RECONVERGENT B2 ;  /* 0x0000000000027941 */ /* 0x000fea0003800200 */
.L_x_17:
[----:B------:R-:W-:Y:S01]  /*0f60*/  ISETP.GE.U32.AND P2, PT, R22, R8, PT ;  /* 0x000000081600720c */ /* 0x000fe20003f46070 */
[----:B-1----:R1:W1:Y:S01]  /*0f70*/  SHFL.IDX PT, R25, R6, R29, 0x1f ;  /* 0x00001f1d06197589 */ /* 0x00226200000e0000 */
[----:B---3--:R-:W-:Y:S01]  /*0f80*/  LEA.HI R4, R12, 0x1, RZ, 0x1b ;  /* 0x000000010c047811 */ /* 0x008fe200078fd8ff */
[----:B------:R-:W-:Y:S02]  /*0f90*/  BSSY.RECONVERGENT B2, `(.L_x_19) ;  /* 0x0000031000027945 */ /* 0x000fe40003800200 */
[----:B------:R3:W1:Y:S01]  /*0fa0*/  SHFL.IDX PT, R27, R10, R29, 0x1f ;  /* 0x00001f1d0a1b7589 */ /* 0x00066200000e0000 */
[----:B------:R-:W-:-:S04]  /*0fb0*/  SEL R4, R4, RZ, P2 ;  /* 0x000000ff04047207 */ /* 0x000fc80001000000 */
[----:B------:R-:W-:-:S13]  /*0fc0*/  ISETP.GT.U32.AND P2, PT, R4, 0x3, PT ;  /* 0x000000030400780c */ /* 0x000fda0003f44070 */
[----:B---3--:R-:W-:Y:S05]  /*0fd0*/  @P2 BRA `(.L_x_20) ;  /* 0x0000000000b02947 */ /* 0x008fea0003800000 */
[----:B-1----:R-:W-:-:S05]  /*0fe0*/  IMAD R29, R4, 0x20, R8 ;  /* 0x00000020041d7824 */ /* 0x002fca00078e0208 */
[----:B------:R-:W-:-:S13]  /*0ff0*/  ISETP.GE.AND P2, PT, R29, R0, PT ;  /* 0x000000001d00720c */ /* 0x000fda0003f46270 */
[----:B------:R-:W-:Y:S05]  /*1000*/  @P2 BRA `(.L_x_20) ;  /* 0x0000000000a42947 */ /* 0x000fea0003800000 */
[C---:B------:R-:W-:Y:S02]  /*1010*/  IMAD R6, R4.reuse, 0x80, R31 ;  /* 0x0000008004067824 */ /* 0x040fe400078e021f */
[----:B------:R-:W-:Y:S02]  /*1020*/  IMAD R10, R4, 0x80, R13 ;  /* 0x00000080040a7824 */ /* 0x000fe400078e020d */
[----:B------:R-:W-:Y:S01]  /*1030*/  VIADD R35, R29, 0x20 ;  /* 0x000000201d237836 */ /* 0x000fe20000000000 */
[----:B------:R-:W-:Y:S04]  /*1040*/  LDS R12, [R6] ;  /* 0x00000000060c7984 */ /* 0x000fe80000000800 */
[----:B------:R-:W1:Y:S01]  /*1050*/  LDS R28, [R10] ;  /* 0x000000000a1c7984 */ /* 0x000e620000000800 */
[----:B------:R-:W-:-:S03]  /*1060*/  ISETP.GE.AND P2, PT, R35, R0, PT ;  /* 0x000000002300720c */ /* 0x000fc60003f46270 */
[----:B------:R-:W3:Y:S01]  /*1070*/  LDS R30, [R10+0x2000] ;  /* 0x002000000a1e7984 */ /* 0x000ee20000000800 */
[----:B------:R-:W-:Y:S01]  /*1080*/  ISETP.EQ.OR P2, PT, R4, 0x3, P2 ;  /* 0x000000030400780c */ /* 0x000fe20001742670 */
[-C--:B-1----:R-:W-:Y:S01]  /*1090*/  FFMA R31, R25, -R12.reuse, R28 ;  /* 0x8000000c191f7223 */ /* 0x082fe2000000001c */
[----:B---3--:R-:W-:-:S04]  /*10a0*/  FFMA R33, R27, -R12, R30 ;  /* 0x8000000c1b217223 */ /* 0x008fc8000000001e */
[----:B------:R3:W-:Y:S04]  /*10b0*/  STS [R10], R31 ;  /* 0x0000001f0a007388 */ /* 0x0007e80000000800 */
[----:B------:R3:W-:Y:S03]  /*10c0*/  STS [R10+0x2000], R33 ;  /* 0x002000210a007388 */ /* 0x0007e60000000800 */
[----:B------:R-:W-:Y:S05]  /*10d0*/  @P2 BRA `(.L_x_20) ;  /* 0x0000000000702947 */ /* 0x000fea0003800000 */
[----:B------:R-:W-:Y:S01]  /*10e0*/  LDS R12, [R6+0x80] ;  /* 0x00008000060c7984 */ /* 0x000fe20000000800 */
[----:B------:R-:W-:-:S03]  /*10f0*/  VIADD R35, R29, 0x40 ;  /* 0x000000401d237836 */ /* 0x000fc60000000000 */
[----:B------:R-:W3:Y:S02]  /*1100*/  LDS R28, [R10+0x80] ;  /* 0x000080000a1c7984 */ /* 0x000ee40000000800 */
[----:B------:R-:W-:Y:S02]  /*1110*/  ISETP.GE.AND P2, PT, R35, R0, PT ;  /* 0x000000002300720c */ /* 0x000fe40003f46270 */
[----:B------:R-:W1:Y:S02]  /*1120*/  LDS R30, [R10+0x2080] ;  /* 0x002080000a1e7984 */ /* 0x000e640000000800 */
[----:B------:R-:W-:Y:S01]  /*1130*/  ISETP.EQ.OR P2, PT, R4, 0x2, P2 ;  /* 0x000000020400780c */ /* 0x000fe20001742670 */
[-C--:B---3--:R-:W-:Y:S01]  /*1140*/  FFMA R31, R25, -R12.reuse, R28 ;  /* 0x8000000c191f7223 */ /* 0x088fe2000000001c */
[----:B-1----:R-:W-:-:S04]  /*1150*/  FFMA R33, R27, -R12, R30 ;  /* 0x8000000c1b217223 */ /* 0x002fc8000000001e */
[----:B------:R1:W-:Y:S04]  /*1160*/  STS [R10+0x80], R31 ;  /* 0x0000801f0a007388 */ /* 0x0003e80000000800 */
        /* <DEDUP_REMOVED lines=8> */
[----:B---3--:R-:W-:-:S12]  /*11f0*/  FFMA R29, R25, -R12, R28 ;  /* 0x8000000c191d7223 */ /* 0x008fd8000000001c */
[----:B------:R-:W-:Y:S01]  /*1200*/  @!P2 LDS R28, [R10+0x2180] ;  /* 0x002180000a1ca984 */ /* 0x000fe20000000800 */
[----:B-1----:R-:W-:-:S03]  /*1210*/  FFMA R31, R27, -R12, R30 ;  /* 0x8000000c1b1f7223 */ /* 0x002fc6000000001e */
[----:B------:R-:W-:Y:S04]  /*1220*/  STS [R10+0x100], R29 ;  /* 0x0001001d0a007388 */ /* 0x000fe80000000800 */
[----:B------:R-:W-:Y:S04]  /*1230*/  STS [R10+0x2100], R31 ;  /* 0x0021001f0a007388 */ /* 0x000fe80000000800 */
[----:B------:R-:W-:Y:S04]  /*1240*/  @!P2 LDS R12, [R10+0x180] ;  /* 0x000180000a0ca984 */ /* 0x000fe80000000800 */
[----:B------:R-:W1:Y:S02]  /*1250*/  @!P2 LDS R6, [R6+0x180] ;  /* 0x000180000606a984 */ /* 0x000e640000000800 */
[-C--:B-1----:R-:W-:Y:S01]  /*1260*/  @!P2 FFMA R33, R25, -R6.reuse, R12 ;  /* 0x800000061921a223 */ /* 0x082fe2000000000c */
[----:B------:R-:W-:-:S04]  /*1270*/  @!P2 FFMA R35, R27, -R6, R28 ;  /* 0x800000061b23a223 */ /* 0x000fc8000000001c */
[----:B------:R1:W-:Y:S04]  /*1280*/  @!P2 STS [R10+0x180], R33 ;  /* 0x000180210a00a388 */ /* 0x0003e80000000800 */
[----:B------:R1:W-:Y:S02]  /*1290*/  @!P2 STS [R10+0x2180], R35 ;  /* 0x002180230a00a388 */ /* 0x0003e40000000800 */
.L_x_20:
[----:B------:R-:W-:Y:S05]  /*12a0*/  BSYNC.RECONVERGENT B2 ;  /* 0x0000000000027941 */ /* 0x000fea0003800200 */
.L_x_19:
[C---:B------:R-:W-:Y:S01]  /*12b0*/  ISETP.GT.U32.AND P2, PT, R4.reuse, 0x5, PT ;  /* 0x000000050400780c */ /* 0x040fe20003f44070 */
[----:B------:R-:W-:Y:S01]  /*12c0*/  BSSY.RECONVERGENT B2, `(.L_x_21) ;  /* 0x0000030000027945 */ /* 0x000fe20003800200 */
[----:B------:R-:W-:Y:S02]  /*12d0*/  ISETP.GT.U32.AND P4, PT, R4, 0x4, PT ;  /* 0x000000040400780c */ /* 0x000fe40003f84070 */
[-C--:B------:R-:W-:Y:S02]  /*12e0*/  ISETP.GE.OR P2, PT, R17, R0.reuse, P2 ;  /* 0x000000001100720c */ /* 0x080fe40001746670 */
[----:B------:R-:W-:Y:S02]  /*12f0*/  LOP3.LUT R17, R8, 0x80, RZ, 0xfc, !PT ;  /* 0x0000008008117812 */ /* 0x000fe400078efcff */
[----:B------:R-:W-:Y:S02]  /*1300*/  ISETP.GE.U32.AND P3, PT, R4, 0x7, PT ;  /* 0x000000070400780c */ /* 0x000fe40003f66070 */
[----:B------:R-:W-:-:S02]  /*1310*/  ISETP.GE.OR P4, PT, R17, R0, P4 ;  /* 0x000000001100720c */ /* 0x000fc40002786670 */
[----:B------:R-:W-:Y:S02]  /*1320*/  ISETP.GE.U32.AND P5, PT, R4, 0x8, PT ;  /* 0x000000080400780c */ /* 0x000fe40003fa6070 */
[-C--:B------:R-:W-:Y:S02]  /*1330*/  ISETP.LT.AND P3, PT, R7, R0.reuse, !P3 ;  /* 0x000000000700720c */ /* 0x080fe40005f61270 */
[----:B------:R-:W-:Y:S01]  /*1340*/  ISETP.LT.AND P5, PT, R11, R0, !P5 ;  /* 0x000000000b00720c */ /* 0x000fe20006fa1270 */
[----:B------:R-:W5:Y:S04]  /*1350*/  @!P2 LDS R12, [R13+0x280] ;  /* 0x000280000d0ca984 */ /* 0x000f680000000800 */
[----:B------:R-:W2:Y:S04]  /*1360*/  @!P2 LDS R28, [R13+0x2280] ;  /* 0x002280000d1ca984 */ /* 0x000ea80000000800 */
[----:B-1----:R-:W1:Y:S02]  /*1370*/  @!P4 LDS R6, [R13+0x200] ;  /* 0x000200000d06c984 */ /* 0x002e640000000800 */
[-C--:B------:R-:W-:Y:S01]  /*1380*/  @P3 FFMA R24, R25, -R19.reuse, R24 ;  /* 0x8000001319183223 */ /* 0x080fe20000000018 */
[----:B------:R-:W-:Y:S01]  /*1390*/  @P3 FFMA R26, R27, -R19, R26 ;  /* 0x800000131b1a3223 */ /* 0x000fe2000000001a */
[----:B---3--:R-:W3:Y:S01]  /*13a0*/  @!P4 LDS R10, [R13+0x2200] ;  /* 0x002200000d0ac984 */ /* 0x008ee20000000800 */
[-C--:B----4-:R-:W-:Y:S01]  /*13b0*/  @P5 FFMA R21, R25, -R20.reuse, R21 ;  /* 0x8000001419155223 */ /* 0x090fe20000000015 */
[----:B------:R-:W-:-:S04]  /*13c0*/  @P5 FFMA R23, R27, -R20, R23 ;  /* 0x800000141b175223 */ /* 0x000fc80000000017 */
[----:B------:R-:W-:Y:S02]  /*13d0*/  IMAD.MOV.U32 R4, RZ, RZ, R23 ;  /* 0x000000ffff047224 */ /* 0x000fe400078e0017 */
[-C--:B-----5:R-:W-:Y:S01]  /*13e0*/  @!P2 FFMA R12, R25, -R18.reuse, R12 ;  /* 0x80000012190ca223 */ /* 0x0a0fe2000000000c */
[----:B--2---:R-:W-:-:S04]  /*13f0*/  @!P2 FFMA R28, R27, -R18, R28 ;  /* 0x800000121b1ca223 */ /* 0x004fc8000000001c */
[----:B------:R2:W-:Y:S01]  /*1400*/  @!P2 STS [R13+0x280], R12 ;  /* 0x0002800c0d00a388 */ /* 0x0005e20000000800 */
[----:B-1----:R-:W-:-:S03]  /*1410*/  @!P4 FFMA R18, R25, -R14, R6 ;  /* 0x8000000e1912c223 */ /* 0x002fc60000000006 */
[----:B------:R1:W-:Y:S01]  /*1420*/  @!P2 STS [R13+0x2280], R28 ;  /* 0x0022801c0d00a388 */ /* 0x0003e20000000800 */
[----:B------:R-:W-:Y:S02]  /*1430*/  IMAD.MOV.U32 R6, RZ, RZ, R24 ;  /* 0x000000ffff067224 */ /* 0x000fe400078e0018 */
[----:B---3--:R-:W-:Y:S01]  /*1440*/  @!P4 FFMA R14, R27, -R14, R10 ;  /* 0x8000000e1b0ec223 */ /* 0x008fe2000000000a */
[----:B------:R1:W-:Y:S01]  /*1450*/  @!P4 STS [R13+0x200], R18 ;  /* 0x000200120d00c388 */ /* 0x0003e20000000800 */
[----:B------:R-:W-:Y:S02]  /*1460*/  IMAD.MOV.U32 R10, RZ, RZ, R26 ;  /* 0x000000ffff0a7224 */ /* 0x000fe400078e001a */
[----:B--2---:R-:W-:Y:S01]  /*1470*/  IMAD.MOV.U32 R12, RZ, RZ, R21 ;  /* 0x000000ffff0c7224 */ /* 0x004fe200078e0015 */
[----:B------:R1:W-:Y:S01]  /*1480*/  @!P4 STS [R13+0x2200], R14 ;  /* 0x0022000e0d00c388 */ /* 0x0003e20000000800 */
[----:B------:R-:W-:Y:S05]  /*1490*/  @!P1 BRA `(.L_x_22) ;  /* 0x0000000000489947 */ /* 0x000fea0003800000 */
[----:B------:R-:W-:Y:S01]  /*14a0*/  ISETP.NE.AND P1, PT, R22, R7, PT ;  /* 0x000000071600720c */ /* 0x000fe20003f25270 */
[----:B------:R-:W-:Y:S02]  /*14b0*/  IMAD.MOV.U32 R6, RZ, RZ, R25 ;  /* 0x000000ffff067224 */ /* 0x000fe400078e0019 */
[----:B------:R-:W-:Y:S02]  /*14c0*/  IMAD.MOV.U32 R10, RZ, RZ, R27 ;  /* 0x000000ffff0a7224 */ /* 0x000fe400078e001b */
[----:B------:R-:W-:Y:S02]  /*14d0*/  IMAD.MOV.U32 R12, RZ, RZ, R21 ;  /* 0x000000ffff0c7224 */ /* 0x000fe400078e0015 */
[----:B------:R-:W-:-:S06]  /*14e0*/  IMAD.MOV.U32 R4, RZ, RZ, R23 ;  /* 0x000000ffff047224 */ /* 0x000fcc00078e0017 */
[----:B------:R-:W-:Y:S05]  /*14f0*/  @!P1 BRA `(.L_x_22) ;  /* 0x0000000000309947 */ /* 0x000fea0003800000 */
[----:B------:R-:W-:Y:S01]  /*1500*/  ISETP.NE.AND P1, PT, R22, R11, PT ;  /* 0x0000000b1600720c */ /* 0x000fe20003f25270 */
[----:B------:R-:W-:Y:S01]  /*1510*/  IMAD.MOV.U32 R12, RZ, RZ, R25 ;  /* 0x000000ffff0c7224 */ /* 0x000fe200078e0019 */
[----:B------:R-:W-:Y:S01]  /*1520*/  MOV R10, R26 ;  /* 0x0000001a000a7202 */ /* 0x000fe20000000f00 */
[----:B------:R-:W-:Y:S02]  /*1530*/  IMAD.MOV.U32 R6, RZ, RZ, R24 ;  /* 0x000000ffff067224 */ /* 0x000fe400078e0018 */
[----:B------:R-:W-:-:S08]  /*1540*/  IMAD.MOV.U32 R4, RZ, RZ, R27 ;  /* 0x000000ffff047224 */ /* 0x000fd000078e001b */
[----:B-1----:R-:W-:Y:S02]  /*1550*/  @P1 IMAD R14, R22, 0x4, R5 ;  /* 0x00000004160e1824 */ /* 0x002fe400078e0205 */
[----:B------:R-:W-:Y:S02]  /*1560*/  @P1 IMAD.MOV.U32 R12, RZ, RZ, R21 ;  /* 0x000000ffff0c1224 */ /* 0x000fe400078e0015 */
[----:B------:R-:W-:Y:S01]  /*1570*/  @P1 IMAD.MOV.U32 R6, RZ, RZ, R24 ;  /* 0x000000ffff061224 */ /* 0x000fe200078e0018 */
[----:B------:R2:W-:Y:S01]  /*1580*/  @P1 STS [R14], R25 ;  /* 0x000000190e001388 */ /* 0x0005e20000000800 */
[----:B------:R-:W-:Y:S02]  /*1590*/  @P1 IMAD.MOV.U32 R10, RZ, RZ, R26 ;  /* 0x000000ffff0a1224 */ /* 0x000fe400078e001a */
[----:B------:R-:W-:Y:S01]  /*15a0*/  @P1 IMAD.MOV.U32 R4, RZ, RZ, R23 ;  /* 0x000000ffff041224 */ /* 0x000fe200078e0017 */
[----:B------:R2:W-:Y:S06]  /*15b0*/  @P1 STS [R14+0x2000], R27 ;  /* 0x0020001b0e001388 */ /* 0x0005ec0000000800 */
.L_x_22:
[----:B------:R-:W-:Y:S05]  /*15c0*/  BSYNC.RECONVERGENT B2 ;  /* 0x0000000000027941 */ /* 0x000fea0003800200 */
.L_x_21:
[----:B------:R-:W-:Y:S01]  /*15d0*/  VIADD R17, R22, 0x1 ;  /* 0x0000000116117836 */ /* 0x000fe20000000000 */
[----:B------:R-:W-:Y:S01]  /*15e0*/  BAR.SYNC.DEFER_BLOCKING 0x0 ;  /* 0x0000000000007b1d */ /* 0x000fe20000010000 */
[C---:B------:R-:W-:Y:S01]  /*15f0*/  ISETP.LT.U32.AND P2, PT, R16.reuse, 0x3, PT ;  /* 0x000000031000780c */ /* 0x040fe20003f41070 */
[----:B------:R-:W-:Y:S02]  /*1600*/  VIADD R16, R16, 0x1 ;  /* 0x0000000110107836 */ /* 0x000fe40000000000 */
[----:B------:R-:W-:-:S13]  /*1610*/  ISETP.GE.AND P1, PT, R17, R0, PT ;  /* 0x000000001100720c */ /* 0x000fda0003f26270 */
[----:B------:R-:W-:Y:S05]  /*1620*/  @!P1 BRA P2, `(.L_x_23) ;  /* 0xfffffff400b49947 */ /* 0x000fea000103ffff */
[----:B------:R-:W-:Y:S05]  /*1630*/  BSYNC.RECONVERGENT B0 ;  /* 0x0000000000007941 */ /* 0x000fea0003800200 */
.L_x_16:
[----:B------:R-:W-:Y:S01]  /*1640*/  ISETP.GT.U32.AND P1, PT, R15, 0xfb, PT ;  /* 0x000000fb0f00780c */ /* 0x000fe20003f24070 */
[----:B------:R-:W-:-:S12]  /*1650*/  BSSY.RECONVERGENT B0, `(.L_x_24) ;  /* 0x0000029000007945 */ /* 0x000fd80003800200 */
[----:B------:R-:W-:Y:S05]  /*1660*/  @P1 BRA `(.L_x_25) ;  /* 0x00000000009c1947 */ /* 0x000fea0003800000 */
[----:B-12---:R-:W1:Y:S02]  /*1670*/  S2R R14, SR_TID.X ;  /* 0x00000000000e7919 */ /* 0x006e640000002100 */
[----:B-1----:R-:W-:-:S04]  /*1680*/  SHF.R.U32.HI R16, RZ, 0x5, R14 ;  /* 0x00000005ff107819 */ /* 0x002fc8000001160e */
[----:B------:R-:W-:-:S04]  /*1690*/  LOP3.LUT R16, R16, 0x3, RZ, 0xc0, !PT ;  /* 0x0000000310107812 */ /* 0x000fc800078ec0ff */
[----:B------:R-:W-:-:S04]  /*16a0*/  IADD3 R19, PT, PT, R16, 0x4, R15 ;  /* 0x0000000410137810 */ /* 0x000fc80007ffe00f */
[----:B------:R-:W-:-:S13]  /*16b0*/  ISETP.GE.AND P1, PT, R19, R0, PT ;  /* 0x000000001300720c */ /* 0x000fda0003f26270 */
[----:B------:R-:W-:Y:S05]  /*16c0*/  @P1 BRA `(.L_x_25) ;  /* 0x0000000000841947 */ /* 0x000fea0003800000 */
[----:B------:R-:W1:Y:S01]  /*16d0*/  S2R R21, SR_TID.X ;  /* 0x0000000000157919 */ /* 0x000e620000002100 */
[----:B------:R-:W2:Y:S01]  /*16e0*/  LDC R23, c[0x0][0x394] ;  /* 0x0000e500ff177b82 */ /* 0x000ea20000000800 */
[----:B------:R-:W3:Y:S01]  /*16f0*/  LDCU UR5, c[0x0][0x394] ;  /* 0x00007280ff0577ac */ /* 0x000ee20008000800 */
[----:B------:R-:W-:-:S04]  /*1700*/  SHF.R.U32.HI R0, RZ, 0x2, R14 ;  /* 0x00000002ff007819 */ /* 0x000fc8000001160e */
[----:B------:R-:W-:Y:S02]  /*1710*/  LOP3.LUT R0, R0, 0x20, RZ, 0xc0, !PT ;  /* 0x0000002000007812 */ /* 0x000fe400078ec0ff */
[----:B------:R-:W4:Y:S08]  /*1720*/  LDC R24, c[0x0][0x398] ;  /* 0x0000e600ff187b82 */ /* 0x000f300000000800 */
[----:B------:R-:W2:Y:S01]  /*1730*/  LDC.64 R16, c[0x0][0x388] ;  /* 0x0000e200ff107b82 */ /* 0x000ea20000000a00 */
[----:B---3--:R-:W-:Y:S01]  /*1740*/  VIADD R22, R19, UR5 ;  /* 0x0000000513167c36 */ /* 0x008fe20008000000 */
[----:B-1----:R-:W-:-:S07]  /*1750*/  LOP3.LUT R14, R0, 0x1f, R21, 0xf8, !PT ;  /* 0x0000001f000e7812 */ /* 0x002fce00078ef815 */
.L_x_29:
[----:B-12---:R-:W-:Y:S01]  /*1760*/  IMAD.IADD R18, R14, 0x1, R23 ;  /* 0x000000010e127824 */ /* 0x006fe200078e0217 */
[----:B------:R-:W-:Y:S01]  /*1770*/  BSSY.RECONVERGENT B2, `(.L_x_26) ;  /* 0x0000013000027945 */ /* 0x000fe20003800200 */
[----:B----4-:R-:W-:-:S03]  /*1780*/  IMAD.MOV.U32 R0, RZ, RZ, R24 ;  /* 0x000000ffff007224 */ /* 0x010fc600078e0018 */
[----:B------:R-:W-:-:S04]  /*1790*/  ISETP.GE.AND P1, PT, R18, R16, PT ;  /* 0x000000101200720c */ /* 0x000fc80003f26270 */
[----:B------:R-:W-:-:S04]  /*17a0*/  ISETP.GE.OR P1, PT, R14, R0, P1 ;  /* 0x000000000e00720c */ /* 0x000fc80000f26670 */
[----:B------:R-:W-:-:S13]  /*17b0*/  ISETP.GE.OR P1, PT, R22, R17, P1 ;  /* 0x000000111600720c */ /* 0x000fda0000f26670 */
[----:B------:R-:W-:Y:S05]  /*17c0*/  @P1 BRA `(.L_x_27) ;  /* 0x00000000002c1947 */ /* 0x000fea0003800000 */
[----:B------:R-:W1:Y:S01]  /*17d0*/  LDCU UR5, c[0x0][0x390] ;  /* 0x00007200ff0577ac */ /* 0x000e620008000800 */
[--C-:B------:R-:W-:Y:S01]  /*17e0*/  SHF.R.S32.HI R19, RZ, 0x1f, R18.reuse ;  /* 0x0000001fff137819 */ /* 0x100fe20000011412 */
[----:B------:R-:W2:Y:S02]  /*17f0*/  LDCU.64 UR6, c[0x0][0x380] ;  /* 0x00007000ff0677ac */ /* 0x000ea40008000a00 */
[----:B-1----:R-:W-:-:S03]  /*1800*/  IMAD.WIDE R18, R22, UR5, R18 ;  /* 0x0000000516127c25 */ /* 0x002fc6000f8e0212 */
[----:B--2---:R-:W-:-:S04]  /*1810*/  LEA R20, P1, R18, UR6, 0x1 ;  /* 0x0000000612147c11 */ /* 0x004fc8000f8208ff */
[----:B------:R-:W-:-:S05]  /*1820*/  LEA.HI.X R21, R18, UR7, R19, 0x1, P1 ;  /* 0x0000000712157c11 */ /* 0x000fca00088f0c13 */
[----:B------:R-:W2:Y:S01]  /*1830*/  LDG.E.U16.CONSTANT R20, desc[UR8][R20.64] ;  /* 0x0000000814147981 */ /* 0x000ea2000c1e9500 */
[----:B------:R-:W-:Y:S02]  /*1840*/  IMAD R19, R14, 0x4, R9 ;  /* 0x000000040e137824 */ /* 0x000fe400078e0209 */
[----:B--2---:R-:W-:-:S05]  /*1850*/  HADD2.F32 R18, -RZ, R20.H0_H0 ;  /* 0x20000014ff127230 */ /* 0x004fca0000004100 */
[----:B------:R2:W-:Y:S01]  /*1860*/  STS [R19], R18 ;  /* 0x0000001213007388 */ /* 0x0005e20000000800 */
[----:B------:R-:W-:Y:S05]  /*1870*/  BRA `(.L_x_28) ;  /* 0x0000000000087947 */ /* 0x000fea0003800000 */
.L_x_27:
[----:B------:R-:W-:-:S05]  /*1880*/  IMAD R18, R14, 0x4, R9 ;  /* 0x000000040e127824 */ /* 0x000fca00078e0209 */
[----:B------:R1:W-:Y:S02]  /*1890*/  STS [R18], RZ ;  /* 0x000000ff12007388 */ /* 0x0003e40000000800 */
.L_x_28:
[----:B------:R-:W-:Y:S05]  /*18a0*/  BSYNC.RECONVERGENT B2 ;  /* 0x0000000000027941 */ /* 0x000fea0003800200 */
.L_x_26:
[C---:B------:R-:W-:Y:S01]  /*18b0*/  ISETP.GE.U32.AND P1, PT, R14.reuse, 0xc0, PT ;  /* 0x000000c00e00780c */ /* 0x040fe20003f26070 */
[----:B------:R-:W-:-:S12]  /*18c0*/  VIADD R14, R14, 0x40 ;  /* 0x000000400e0e7836 */ /* 0x000fd80000000000 */
[----:B------:R-:W-:Y:S05]  /*18d0*/  @!P1 BRA `(.L_x_29) ;  /* 0xfffffffc00a09947 */ /* 0x000fea000383ffff */
.L_x_25:
[----:B------:R-:W-:Y:S05]  /*18e0*/  BSYNC.RECONVERGENT B0 ;  /* 0x0000000000007941 */ /* 0x000fea0003800200 */
.L_x_24:
[----:B------:R-:W-:Y:S01]  /*18f0*/  VIADD R15, R15, 0x4 ;  /* 0x000000040f0f7836 */ /* 0x000fe20000000000 */
[----:B------:R-:W-:Y:S04]  /*1900*/  BAR.SYNC.DEFER_BLOCKING 0x0 ;  /* 0x0000000000007b1d */ /* 0x000fe80000010000 */
[----:B------:R-:W-:-:S13]  /*1910*/  ISETP.GE.AND P1, PT, R15, R0, PT ;  /* 0x000000000f00720c */ /* 0x000fda0003f26270 */
[----:B------:R-:W-:Y:S05]  /*1920*/  @!P1 BRA `(.L_x_30) ;  /* 0xfffffff000ec9947 */ /* 0x000fea000383ffff */
.L_x_15:
[----:B------:R-:W-:Y:S05]  /*1930*/  BSYNC.RECONVERGENT B1 ;  /* 0x0000000000017941 */ /* 0x000fea0003800200 */
.L_x_14:
[----:B------:R-:W5:Y:S01]  /*1940*/  S2R R5, SR_TID.X ;  /* 0x0000000000057919 */ /* 0x000f620000002100 */
[----:B------:R-:W3:Y:S01]  /*1950*/  LDCU UR6, c[0x0][0x38c] ;  /* 0x00007180ff0677ac */ /* 0x000ee20008000800 */
[-C--:B------:R-:W-:Y:S01]  /*1960*/  ISETP.GE.AND P1, PT, R7, R0.reuse, PT ;  /* 0x000000000700720c */ /* 0x080fe20003f26270 */
[----:B------:R-:W-:Y:S01]  /*1970*/  BSSY.RECONVERGENT B0, `(.L_x_31) ;  /* 0x0000059000007945 */ /* 0x000fe20003800200 */
[----:B------:R-:W-:Y:S01]  /*1980*/  ISETP.GE.AND P2, PT, R11, R0, PT ;  /* 0x000000000b00720c */ /* 0x000fe20003f46270 */
[----:B------:R-:W5:Y:S01]  /*1990*/  LDCU UR7, c[0x0][0x394] ;  /* 0x00007280ff0777ac */ /* 0x000f620008000800 */
[----:B-12---:R-:W-:Y:S01]  /*19a0*/  IMAD R18, R8, 0x1c, R13 ;  /* 0x0000001c08127824 */ /* 0x006fe200078e020d */
[----:B------:R-:W1:Y:S08]  /*19b0*/  LDCU UR4, c[0x0][0x394] ;  /* 0x00007280ff0477ac */ /* 0x000e700008000800 */
[----:B------:R2:W-:Y:S04]  /*19c0*/  @!P1 STS [R13+0x300], R6 ;  /* 0x000300060d009388 */ /* 0x0005e80000000800 */
[----:B------:R2:W-:Y:S01]  /*19d0*/  @!P1 STS [R13+0x2300], R10 ;  /* 0x0023000a0d009388 */ /* 0x0005e20000000800 */
[----:B---3--:R-:W-:-:S03]  /*19e0*/  ISETP.GE.AND P1, PT, R3, UR6, PT ;  /* 0x0000000603007c0c */ /* 0x008fc6000bf26270 */
[----:B------:R2:W-:Y:S04]  /*19f0*/  @!P2 STS [R13+0x380], R12 ;  /* 0x0003800c0d00a388 */ /* 0x0005e80000000800 */
[----:B----4-:R2:W-:Y:S01]  /*1a00*/  @!P2 STS [R13+0x2380], R4 ;  /* 0x002380040d00a388 */ /* 0x0105e20000000800 */
[----:B-1----:R-:W-:Y:S01]  /*1a10*/  USHF.R.S32.HI UR5, URZ, 0x1f, UR4 ;  /* 0x0000001fff057899 */ /* 0x002fe20008011404 */
[----:B-----5:R-:W-:-:S05]  /*1a20*/  IMAD.SHL.U32 R5, R5, 0x8, RZ ;  /* 0x0000000805057824 */ /* 0x020fca00078e00ff */
[----:B------:R-:W-:-:S04]  /*1a30*/  LOP3.LUT R19, R5, 0xf8, RZ, 0xc0, !PT ;  /* 0x000000f805137812 */ /* 0x000fc800078ec0ff */
[C---:B------:R-:W-:Y:S01]  /*1a40*/  IADD3 R29, PT, PT, R19.reuse, 0x5, RZ ;  /* 0x00000005131d7810 */ /* 0x040fe20007ffe0ff */
[C---:B------:R-:W-:Y:S02]  /*1a50*/  VIADD R20, R19.reuse, UR7 ;  /* 0x0000000713147c36 */ /* 0x040fe40008000000 */
[C---:B------:R-:W-:Y:S02]  /*1a60*/  VIADD R23, R19.reuse, 0x2 ;  /* 0x0000000213177836 */ /* 0x040fe40000000000 */
[C---:B------:R-:W-:Y:S02]  /*1a70*/  VIADD R25, R19.reuse, 0x3 ;  /* 0x0000000313197836 */ /* 0x040fe40000000000 */
[C---:B------:R-:W-:Y:S02]  /*1a80*/  VIADD R27, R19.reuse, 0x4 ;  /* 0x00000004131b7836 */ /* 0x040fe40000000000 */
[C---:B------:R-:W-:Y:S02]  /*1a90*/  VIADD R31, R19.reuse, 0x6 ;  /* 0x00000006131f7836 */ /* 0x040fe40000000000 */
[----:B------:R-:W-:-:S02]  /*1aa0*/  VIADD R21, R19, 0x7 ;  /* 0x0000000713157836 */ /* 0x000fc40000000000 */
[----:B------:R-:W-:Y:S02]  /*1ab0*/  VIADD R33, R19, 0x1 ;  /* 0x0000000113217836 */ /* 0x000fe40000000000 */
[----:B------:R-:W-:Y:S01]  /*1ac0*/  VIADD R20, R20, 0x7 ;  /* 0x0000000714147836 */ /* 0x000fe20000000000 */
[----:B------:R-:W-:Y:S06]  /*1ad0*/  BAR.SYNC.DEFER_BLOCKING 0x0 ;  /* 0x0000000000007b1d */ /* 0x000fec0000010000 */
[----:B--2---:R-:W-:Y:S05]  /*1ae0*/  @P1 BRA `(.L_x_32) ;  /* 0x0000000400041947 */ /* 0x004fea0003800000 */
[----:B------:R-:W1:Y:S01]  /*1af0*/  LDC R8, c[0x0][0x388] ;  /* 0x0000e200ff087b82 */ /* 0x000e620000000800 */
[----:B------:R-:W2:Y:S07]  /*1b00*/  LDCU.64 UR10, c[0x0][0x380] ;  /* 0x00007000ff0a77ac */ /* 0x000eae0008000a00 */
[----:B------:R-:W3:Y:S01]  /*1b10*/  LDC R4, c[0x0][0x390] ;  /* 0x0000e400ff047b82 */ /* 0x000ee20000000800 */
[----:B-1----:R-:W-:-:S04]  /*1b20*/  ISETP.GE.AND P1, PT, R20, R8, PT ;  /* 0x000000081400720c */ /* 0x002fc80003f26270 */
[----:B------:R-:W-:Y:S01]  /*1b30*/  ISETP.GE.OR P1, PT, R19, R0, P1 ;  /* 0x000000001300720c */ /* 0x000fe20000f26670 */
[----:B---3--:R-:W-:-:S03]  /*1b40*/  IMAD.WIDE R4, R3, R4, UR4 ;  /* 0x0000000403047e25 */ /* 0x008fc6000f8e0204 */
[----:B--2---:R-:W-:-:S04]  /*1b50*/  LEA R16, P2, R4, UR10, 0x1 ;  /* 0x0000000a04107c11 */ /* 0x004fc8000f8408ff */
[----:B------:R-:W-:-:S05]  /*1b60*/  LEA.HI.X R17, R4, UR11, R5, 0x1, P2 ;  /* 0x0000000b04117c11 */ /* 0x000fca00090f0c05 */
[----:B------:R-:W-:Y:S05]  /*1b70*/  @P1 BRA `(.L_x_33) ;  /* 0x0000000000241947 */ /* 0x000fea0003800000 */
[----:B------:R-:W1:Y:S01]  /*1b80*/  LDS.128 R4, [R18] ;  /* 0x0000000012047984 */ /* 0x000e620000000c00 */
[----:B------:R-:W-:-:S03]  /*1b90*/  IMAD.WIDE.U32 R16, R19, 0x2, R16 ;  /* 0x0000000213107825 */ /* 0x000fc600078e0010 */
[----:B------:R-:W2:Y:S01]  /*1ba0*/  LDS.128 R8, [R18+0x10] ;  /* 0x0000100012087984 */ /* 0x000ea20000000c00 */
[----:B-1----:R-:W-:Y:S02]  /*1bb0*/  F2FP.F16.F32.PACK_AB R13, R7, R6 ;  /* 0x00000006070d723e */ /* 0x002fe400000000ff */
[----:B------:R-:W-:Y:S02]  /*1bc0*/  F2FP.F16.F32.PACK_AB R12, R5, R4 ;  /* 0x00000004050c723e */ /* 0x000fe400000000ff */
[----:B--2---:R-:W-:Y:S02]  /*1bd0*/  F2FP.F16.F32.PACK_AB R15, R11, R10 ;  /* 0x0000000a0b0f723e */ /* 0x004fe400000000ff */
[----:B------:R-:W-:-:S05]  /*1be0*/  F2FP.F16.F32.PACK_AB R14, R9, R8 ;  /* 0x00000008090e723e */ /* 0x000fca00000000ff */
[----:B------:R1:W-:Y:S01]  /*1bf0*/  STG.E.128 desc[UR8][R16.64], R12 ;  /* 0x0000000c10007986 */ /* 0x0003e2000c101d08 */
[----:B------:R-:W-:Y:S05]  /*1c00*/  BRA `(.L_x_32) ;  /* 0x0000000000bc7947 */ /* 0x000fea0003800000 */
.L_x_33:
[----:B------:R-:W-:Y:S02]  /*1c10*/  VIADD R3, R33, UR4 ;  /* 0x0000000421037c36 */ /* 0x000fe40008000000 */
[----:B------:R-:W-:-:S03]  /*1c20*/  IMAD.WIDE.U32 R16, R19, 0x2, R16 ;  /* 0x0000000213107825 */ /* 0x000fc600078e0010 */
[C---:B------:R-:W-:Y:S01]  /*1c30*/  ISETP.GE.AND P5, PT, R3.reuse, R8, PT ;  /* 0x000000080300720c */ /* 0x040fe20003fa6270 */
[C---:B------:R-:W-:Y:S02]  /*1c40*/  VIADD R5, R3.reuse, 0x1 ;  /* 0x0000000103057836 */ /* 0x040fe40000000000 */
[----:B------:R-:W-:Y:S01]  /*1c50*/  VIADD R6, R3, 0x2 ;  /* 0x0000000203067836 */ /* 0x000fe20000000000 */
[----:B------:R-:W-:Y:S01]  /*1c60*/  ISETP.GE.OR P5, PT, R33, R0, P5 ;  /* 0x000000002100720c */ /* 0x000fe20002fa6670 */
[----:B------:R-:W-:Y:S01]  /*1c70*/  VIADD R7, R3, 0x5 ;  /* 0x0000000503077836 */ /* 0x000fe20000000000 */
[-C--:B------:R-:W-:Y:S01]  /*1c80*/  ISETP.GE.AND P1, PT, R5, R8.reuse, PT ;  /* 0x000000080500720c */ /* 0x080fe20003f26270 */
[C---:B------:R-:W-:Y:S01]  /*1c90*/  VIADD R5, R3.reuse, 0x3 ;  /* 0x0000000303057836 */ /* 0x040fe20000000000 */
[-C--:B------:R-:W-:Y:S01]  /*1ca0*/  ISETP.GE.AND P2, PT, R6, R8.reuse, PT ;  /* 0x000000080600720c */ /* 0x080fe20003f46270 */
[----:B------:R-:W-:Y:S01]  /*1cb0*/  VIADD R6, R3, 0x4 ;  /* 0x0000000403067836 */ /* 0x000fe20000000000 */
[-C--:B------:R-:W-:Y:S01]  /*1cc0*/  ISETP.GE.AND P4, PT, R7, R8.reuse, PT ;  /* 0x000000080700720c */ /* 0x080fe20003f86270 */
[----:B------:R-:W-:Y:S01]  /*1cd0*/  VIADD R3, R3, 0x6 ;  /* 0x0000000603037836 */ /* 0x000fe20000000000 */
[----:B------:R-:W-:-:S02]  /*1ce0*/  ISETP.GE.AND P6, PT, R5, R8, PT ;  /* 0x000000080500720c */ /* 0x000fc40003fc6270 */
[----:B------:R-:W-:Y:S02]  /*1cf0*/  ISETP.GE.AND P3, PT, R6, R8, PT ;  /* 0x000000080600720c */ /* 0x000fe40003f66270 */
[-C--:B------:R-:W-:Y:S01]  /*1d00*/  ISETP.GE.OR P1, PT, R23, R0.reuse, P1 ;  /* 0x000000001700720c */ /* 0x080fe20000f26670 */
[----:B------:R-:W1:Y:S01]  /*1d10*/  @!P5 LDS R4, [R18+0x4] ;  /* 0x000004001204d984 */ /* 0x000e620000000800 */
[-C--:B------:R-:W-:Y:S02]  /*1d20*/  ISETP.GE.OR P2, PT, R25, R0.reuse, P2 ;  /* 0x000000001900720c */ /* 0x080fe40001746670 */
[-C--:B------:R-:W-:Y:S02]  /*1d30*/  ISETP.GE.OR P6, PT, R27, R0.reuse, P6 ;  /* 0x000000001b00720c */ /* 0x080fe400037c6670 */
[-C--:B------:R-:W-:Y:S02]  /*1d40*/  ISETP.GE.OR P3, PT, R29, R0.reuse, P3 ;  /* 0x000000001d00720c */ /* 0x080fe40001f66670 */
[----:B------:R-:W-:-:S07]  /*1d50*/  ISETP.GE.OR P4, PT, R31, R0, P4 ;  /* 0x000000001f00720c */ /* 0x000fce0002786670 */
[----:B------:R-:W2:Y:S04]  /*1d60*/  @!P2 LDS R5, [R18+0xc] ;  /* 0x00000c001205a984 */ /* 0x000ea80000000800 */
[----:B------:R-:W3:Y:S04]  /*1d70*/  @!P6 LDS R6, [R18+0x10] ;  /* 0x000010001206e984 */ /* 0x000ee80000000800 */
[----:B------:R-:W4:Y:S01]  /*1d80*/  @!P3 LDS R7, [R18+0x14] ;  /* 0x000014001207b984 */ /* 0x000f220000000800 */
[----:B-1----:R-:W-:-:S04]  /*1d90*/  @!P5 F2FP.F16.F32.PACK_AB R4, RZ, R4 ;  /* 0x00000004ff04d23e */ /* 0x002fc800000000ff */
[----:B------:R-:W-:Y:S02]  /*1da0*/  PRMT R9, R4, 0x7610, R9 ;  /* 0x0000761004097816 */ /* 0x000fe40000000009 */
[----:B------:R-:W1:Y:S04]  /*1db0*/  @!P1 LDS R4, [R18+0x8] ;  /* 0x0000080012049984 */ /* 0x000e680000000800 */
[----:B------:R-:W-:Y:S01]  /*1dc0*/  @!P5 STG.E.U16 desc[UR8][R16.64+0x2], R9 ;  /* 0x000002091000d986 */ /* 0x000fe2000c101508 */
[----:B------:R-:W-:-:S03]  /*1dd0*/  ISETP.GE.AND P5, PT, R3, R8, PT ;  /* 0x000000080300720c */ /* 0x000fc60003fa6270 */
[----:B------:R-:W5:Y:S01]  /*1de0*/  @!P4 LDS R8, [R18+0x18] ;  /* 0x000018001208c984 */ /* 0x000f620000000800 */
[----:B------:R-:W-:Y:S02]  /*1df0*/  ISETP.GE.OR P5, PT, R21, R0, P5 ;  /* 0x000000001500720c */ /* 0x000fe40002fa6670 */
[----:B--2---:R-:W-:Y:S01]  /*1e00*/  @!P2 F2FP.F16.F32.PACK_AB R5, RZ, R5 ;  /* 0x00000005ff05a23e */ /* 0x004fe200000000ff */
[----:B------:R-:W2:Y:S01]  /*1e10*/  @P0 LDS R3, [R18] ;  /* 0x0000000012030984 */ /* 0x000ea20000000800 */
[----:B---3--:R-:W-:Y:S02]  /*1e20*/  @!P6 F2FP.F16.F32.PACK_AB R6, RZ, R6 ;  /* 0x00000006ff06e23e */ /* 0x008fe400000000ff */
[----:B----4-:R-:W-:Y:S01]  /*1e30*/  @!P3 F2FP.F16.F32.PACK_AB R7, RZ, R7 ;  /* 0x00000007ff07b23e */ /* 0x010fe200000000ff */
[----:B------:R-:W-:Y:S04]  /*1e40*/  @!P2 STG.E.U16 desc[UR8][R16.64+0x6], R5 ;  /* 0x000006051000a986 */ /* 0x000fe8000c101508 */
[----:B------:R-:W-:Y:S04]  /*1e50*/  @!P6 STG.E.U16 desc[UR8][R16.64+0x8], R6 ;  /* 0x000008061000e986 */ /* 0x000fe8000c101508 */
[----:B------:R-:W3:Y:S04]  /*1e60*/  @!P5 LDS R9, [R18+0x1c] ;  /* 0x00001c001209d984 */ /* 0x000ee80000000800 */
[----:B------:R4:W-:Y:S01]  /*1e70*/  @!P3 STG.E.U16 desc[UR8][R16.64+0xa], R7 ;  /* 0x00000a071000b986 */ /* 0x0009e2000c101508 */
[----:B-1----:R-:W-:-:S05]  /*1e80*/  @!P1 F2FP.F16.F32.PACK_AB R4, RZ, R4 ;  /* 0x00000004ff04923e */ /* 0x002fca00000000ff */
[----:B------:R4:W-:Y:S01]  /*1e90*/  @!P1 STG.E.U16 desc[UR8][R16.64+0x4], R4 ;  /* 0x0000040410009986 */ /* 0x0009e2000c101508 */
[----:B-----5:R-:W-:Y:S02]  /*1ea0*/  @!P4 F2FP.F16.F32.PACK_AB R8, RZ, R8 ;  /* 0x00000008ff08c23e */ /* 0x020fe400000000ff */
[----:B--2---:R-:W-:-:S03]  /*1eb0*/  @P0 F2FP.F16.F32.PACK_AB R3, RZ, R3 ;  /* 0x00000003ff03023e */ /* 0x004fc600000000ff */
[----:B------:R4:W-:Y:S04]  /*1ec0*/  @!P4 STG.E.U16 desc[UR8][R16.64+0xc], R8 ;  /* 0x00000c081000c986 */ /* 0x0009e8000c101508 */
[----:B------:R4:W-:Y:S01]  /*1ed0*/  @P0 STG.E.U16 desc[UR8][R16.64], R3 ;  /* 0x0000000310000986 */ /* 0x0009e2000c101508 */
[----:B---3--:R-:W-:-:S05]  /*1ee0*/  @!P5 F2FP.F16.F32.PACK_AB R9, RZ, R9 ;  /* 0x00000009ff09d23e */ /* 0x008fca00000000ff */
[----:B------:R4:W-:Y:S02]  /*1ef0*/  @!P5 STG.E.U16 desc[UR8][R16.64+0xe], R9 ;  /* 0x00000e091000d986 */ /* 0x0009e4000c101508 */
.L_x_32:
[----:B------:R-:W-:Y:S05]  /*1f00*/  BSYNC.RECONVERGENT B0 ;  /* 0x0000000000007941 */ /* 0x000fea0003800200 */
.L_x_31:
[----:B------:R-:W-:-:S13]  /*1f10*/  ISETP.GE.AND P1, PT, R2, UR6, PT ;  /* 0x0000000602007c0c */ /* 0x000fda000bf26270 */
[----:B------:R-:W-:Y:S05]  /*1f20*/  @P1 EXIT ;  /* 0x000000000000194d */ /* 0x000fea0003800000 */
[----:B------:R-:W4:Y:S01]  /*1f30*/  LDC R5, c[0x0][0x390] ;  /* 0x0000e400ff057b82 */ /* 0x000f220000000800 */
[----:B------:R-:W2:Y:S01]  /*1f40*/  LDCU UR6, c[0x0][0x388] ;  /* 0x00007100ff0677ac */ /* 0x000ea20008000800 */
[----:B------:R-:W-:Y:S01]  /*1f50*/  ISETP.LT.AND P3, PT, R19, R0, PT ;  /* 0x000000001300720c */ /* 0x000fe20003f61270 */
[----:B------:R-:W3:Y:S01]  /*1f60*/  LDCU.64 UR10, c[0x0][0x380] ;  /* 0x00007000ff0a77ac */ /* 0x000ee20008000a00 */
[----:B--2---:R-:W-:Y:S01]  /*1f70*/  ISETP.GE.AND P1, PT, R20, UR6, PT ;  /* 0x0000000614007c0c */ /* 0x004fe2000bf26270 */
[----:B----4-:R-:W-:-:S03]  /*1f80*/  IMAD.WIDE R4, R2, R5, UR4 ;  /* 0x0000000402047e25 */ /* 0x010fc6000f8e0205 */
[----:B---3--:R-:W-:-:S04]  /*1f90*/  LEA R2, P2, R4, UR10, 0x1 ;  /* 0x0000000a04027c11 */ /* 0x008fc8000f8408ff */
[----:B------:R-:W-:-:S05]  /*1fa0*/  LEA.HI.X R3, R4, UR11, R5, 0x1, P2 ;  /* 0x0000000b04037c11 */ /* 0x000fca00090f0c05 */
[----:B------:R-:W-:Y:S05]  /*1fb0*/  @!P1 BRA P3, `(.L_x_34) ;  /* 0x0000000000c09947 */ /* 0x000fea0001800000 */
[----:B------:R-:W-:Y:S02]  /*1fc0*/  VIADD R4, R33, UR4 ;  /* 0x0000000421047c36 */ /* 0x000fe40008000000 */
[----:B------:R-:W-:-:S03]  /*1fd0*/  IMAD.WIDE.U32 R2, R19, 0x2, R2 ;  /* 0x0000000213027825 */ /* 0x000fc600078e0002 */
[C---:B------:R-:W-:Y:S01]  /*1fe0*/  ISETP.GE.AND P4, PT, R4.reuse, UR6, PT ;  /* 0x0000000604007c0c */ /* 0x040fe2000bf86270 */
[C---:B------:R-:W-:Y:S02]  /*1ff0*/  VIADD R5, R4.reuse, 0x1 ;  /* 0x0000000104057836 */ /* 0x040fe40000000000 */
[C---:B------:R-:W-:Y:S01]  /*2000*/  VIADD R6, R4.reuse, 0x2 ;  /* 0x0000000204067836 */ /* 0x040fe20000000000 */
[----:B------:R-:W-:Y:S01]  /*2010*/  ISETP.GE.OR P4, PT, R33, R0, P4 ;  /* 0x000000002100720c */ /* 0x000fe20002786670 */
[C---:B------:R-:W-:Y:S01]  /*2020*/  VIADD R7, R4.reuse, 0x4 ;  /* 0x0000000404077836 */ /* 0x040fe20000000000 */
[----:B------:R-:W-:Y:S01]  /*2030*/  ISETP.GE.AND P3, PT, R5, UR6, PT ;  /* 0x0000000605007c0c */ /* 0x000fe2000bf66270 */
[----:B------:R-:W-:Y:S01]  /*2040*/  VIADD R5, R4, 0x3 ;  /* 0x0000000304057836 */ /* 0x000fe20000000000 */
[----:B------:R-:W-:Y:S01]  /*2050*/  ISETP.GE.AND P2, PT, R6, UR6, PT ;  /* 0x0000000606007c0c */ /* 0x000fe2000bf46270 */
[C---:B------:R-:W-:Y:S01]  /*2060*/  VIADD R8, R4.reuse, 0x5 ;  /* 0x0000000504087836 */ /* 0x040fe20000000000 */
[----:B------:R-:W-:Y:S01]  /*2070*/  ISETP.GE.AND P5, PT, R7, UR6, PT ;  /* 0x0000000607007c0c */ /* 0x000fe2000bfa6270 */
[----:B------:R-:W-:Y:S01]  /*2080*/  VIADD R4, R4, 0x6 ;  /* 0x0000000604047836 */ /* 0x000fe20000000000 */
[----:B------:R-:W-:-:S02]  /*2090*/  ISETP.GE.AND P6, PT, R5, UR6, PT ;  /* 0x0000000605007c0c */ /* 0x000fc4000bfc6270 */
[----:B------:R-:W-:Y:S01]  /*20a0*/  ISETP.GE.AND P1, PT, R8, UR6, PT ;  /* 0x0000000608007c0c */ /* 0x000fe2000bf26270 */
[----:B------:R-:W2:Y:S01]  /*20b0*/  @P0 LDS R5, [R18+0x2000] ;  /* 0x0020000012050984 */ /* 0x000ea20000000800 */
[-C--:B------:R-:W-:Y:S02]  /*20c0*/  ISETP.GE.OR P3, PT, R23, R0.reuse, P3 ;  /* 0x000000001700720c */ /* 0x080fe40001f66670 */
[-C--:B------:R-:W-:Y:S01]  /*20d0*/  ISETP.GE.OR P2, PT, R25, R0.reuse, P2 ;  /* 0x000000001900720c */ /* 0x080fe20001746670 */
[----:B------:R-:W3:Y:S01]  /*20e0*/  @!P4 LDS R6, [R18+0x2004] ;  /* 0x002004001206c984 */ /* 0x000ee20000000800 */
[-C--:B------:R-:W-:Y:S02]  /*20f0*/  ISETP.GE.OR P6, PT, R27, R0.reuse, P6 ;  /* 0x000000001b00720c */ /* 0x080fe400037c6670 */
[-C--:B------:R-:W-:Y:S02]  /*2100*/  ISETP.GE.OR P5, PT, R29, R0.reuse, P5 ;  /* 0x000000001d00720c */ /* 0x080fe40002fa6670 */
[----:B------:R-:W-:-:S05]  /*2110*/  ISETP.GE.OR P1, PT, R31, R0, P1 ;  /* 0x000000001f00720c */ /* 0x000fca0000f26670 */
[----:B------:R-:W4:Y:S04]  /*2120*/  @!P3 LDS R7, [R18+0x2008] ;  /* 0x002008001207b984 */ /* 0x000f280000000800 */
[----:B------:R-:W5:Y:S04]  /*2130*/  @!P2 LDS R8, [R18+0x200c] ;  /* 0x00200c001208a984 */ /* 0x000f680000000800 */
[----:B------:R-:W1:Y:S04]  /*2140*/  @!P6 LDS R9, [R18+0x2010] ;  /* 0x002010001209e984 */ /* 0x000e680000000800 */
[----:B------:R-:W1:Y:S04]  /*2150*/  @!P5 LDS R10, [R18+0x2014] ;  /* 0x00201400120ad984 */ /* 0x000e680000000800 */
[----:B------:R-:W1:Y:S01]  /*2160*/  @!P1 LDS R11, [R18+0x2018] ;  /* 0x00201800120b9984 */ /* 0x000e620000000800 */
[----:B--2---:R-:W-:-:S02]  /*2170*/  @P0 F2FP.F16.F32.PACK_AB R5, RZ, R5 ;  /* 0x00000005ff05023e */ /* 0x004fc400000000ff */
[----:B---3--:R-:W-:-:S03]  /*2180*/  @!P4 F2FP.F16.F32.PACK_AB R6, RZ, R6 ;  /* 0x00000006ff06c23e */ /* 0x008fc600000000ff */
[----:B------:R2:W-:Y:S01]  /*2190*/  @P0 STG.E.U16 desc[UR8][R2.64], R5 ;  /* 0x0000000502000986 */ /* 0x0005e2000c101508 */
[----:B------:R-:W-:-:S03]  /*21a0*/  ISETP.GE.AND P0, PT, R4, UR6, PT ;  /* 0x0000000604007c0c */ /* 0x000fc6000bf06270 */
[----:B------:R2:W-:Y:S01]  /*21b0*/  @!P4 STG.E.U16 desc[UR8][R2.64+0x2], R6 ;  /* 0x000002060200c986 */ /* 0x0005e2000c101508 */
[----:B------:R-:W-:Y:S02]  /*21c0*/  ISETP.GE.OR P0, PT, R21, R0, P0 ;  /* 0x000000001500720c */ /* 0x000fe40000706670 */
[----:B----4-:R-:W-:Y:S02]  /*21d0*/  @!P3 F2FP.F16.F32.PACK_AB R7, RZ, R7 ;  /* 0x00000007ff07b23e */ /* 0x010fe400000000ff */
[----:B-----5:R-:W-:-:S03]  /*21e0*/  @!P2 F2FP.F16.F32.PACK_AB R8, RZ, R8 ;  /* 0x00000008ff08a23e */ /* 0x020fc600000000ff */
[----:B------:R2:W-:Y:S01]  /*21f0*/  @!P3 STG.E.U16 desc[UR8][R2.64+0x4], R7 ;  /* 0x000004070200b986 */ /* 0x0005e2000c101508 */
[----:B-1----:R-:W-:-:S03]  /*2200*/  @!P6 F2FP.F16.F32.PACK_AB R9, RZ, R9 ;  /* 0x00000009ff09e23e */ /* 0x002fc600000000ff */
[----:B------:R2:W-:Y:S01]  /*2210*/  @!P2 STG.E.U16 desc[UR8][R2.64+0x6], R8 ;  /* 0x000006080200a986 */ /* 0x0005e2000c101508 */
[----:B------:R-:W-:-:S03]  /*2220*/  @!P5 F2FP.F16.F32.PACK_AB R10, RZ, R10 ;  /* 0x0000000aff0ad23e */ /* 0x000fc600000000ff */
[----:B------:R2:W-:Y:S01]  /*2230*/  @!P6 STG.E.U16 desc[UR8][R2.64+0x8], R9 ;  /* 0x000008090200e986 */ /* 0x0005e2000c101508 */
[----:B------:R-:W-:-:S03]  /*2240*/  @!P1 F2FP.F16.F32.PACK_AB R11, RZ, R11 ;  /* 0x0000000bff0b923e */ /* 0x000fc600000000ff */
[----:B------:R2:W-:Y:S04]  /*2250*/  @!P5 STG.E.U16 desc[UR8][R2.64+0xa], R10 ;  /* 0x00000a0a0200d986 */ /* 0x0005e8000c101508 */
[----:B------:R2:W-:Y:S01]  /*2260*/  @!P1 STG.E.U16 desc[UR8][R2.64+0xc], R11 ;  /* 0x00000c0b02009986 */ /* 0x0005e2000c101508 */
[----:B------:R-:W-:Y:S05]  /*2270*/  @P0 EXIT ;  /* 0x000000000000094d */ /* 0x000fea0003800000 */
[----:B------:R-:W1:Y:S02]  /*2280*/  LDS R18, [R18+0x201c] ;  /* 0x00201c0012127984 */ /* 0x000e640000000800 */
[----:B-1----:R-:W-:-:S05]  /*2290*/  F2FP.F16.F32.PACK_AB R0, RZ, R18 ;  /* 0x00000012ff00723e */ /* 0x002fca00000000ff */
[----:B------:R-:W-:Y:S01]  /*22a0*/  STG.E.U16 desc[UR8][R2.64+0xe], R0 ;  /* 0x00000e0002007986 */ /* 0x000fe2000c101508 */
[----:B------:R-:W-:Y:S05]  /*22b0*/  EXIT ;  /* 0x000000000000794d */ /* 0x000fea0003800000 */
.L_x_34:
[----:B------:R-:W1:Y:S01]  /*22c0*/  LDS.128 R4, [R18+0x2000] ;  /* 0x0020000012047984 */ /* 0x000e620000000c00 */
[----:B------:R-:W-:-:S03]  /*22d0*/  IMAD.WIDE.U32 R2, R19, 0x2, R2 ;  /* 0x0000000213027825 */ /* 0x000fc600078e0002 */
[----:B------:R-:W2:Y:S01]  /*22e0*/  LDS.128 R8, [R18+0x2010] ;  /* 0x0020100012087984 */ /* 0x000ea20000000c00 */
[----:B-1----:R-:W-:Y:S02]  /*22f0*/  F2FP.F16.F32.PACK_AB R13, R7, R6 ;  /* 0x00000006070d723e */ /* 0x002fe400000000ff */
[----:B------:R-:W-:Y:S02]  /*2300*/  F2FP.F16.F32.PACK_AB R12, R5, R4 ;  /* 0x00000004050c723e */ /* 0x000fe400000000ff */
[----:B--2---:R-:W-:Y:S02]  /*2310*/  F2FP.F16.F32.PACK_AB R15, R11, R10 ;  /* 0x0000000a0b0f723e */ /* 0x004fe400000000ff */
[----:B------:R-:W-:-:S05]  /*2320*/  F2FP.F16.F32.PACK_AB R14, R9, R8 ;  /* 0x00000008090e723e */ /* 0x000fca00000000ff */
[----:B------:R-:W-:Y:S01]  /*2330*/  STG.E.128 desc[UR8][R2.64], R12 ;  /* 0x0000000c02007986 */ /* 0x000fe2000c101d08 */
[----:B------:R-:W-:Y:S05]  /*2340*/  EXIT ;  /* 0x000000000000794d */ /* 0x000fea0003800000 */
.L_x_35:
[----:B------:R-:W-:-:S00]  /*2350*/  BRA `(.L_x_35) ;  /* 0xfffffffc00fc7947 */ /* 0x000fc0000383ffff */
[----:B------:R-:W-:-:S00]  /*2360*/  NOP ;  /* 0x0000000000007918 */ /* 0x000fc00000000000 */
        /* <DEDUP_REMOVED lines=9> */
.L_x_108:


//--------------------- .text._Z30A12_trsm_kernel_half_optimizedILi128EEvP6__halfiiiii --------------------------
	.section	.text._Z30A12_trsm_kernel_half_optimizedILi128EEvP6__halfiiiii,"ax",@progbits
	.align	128
        .global         _Z30A12_trsm_kernel_half_optimizedILi128EEvP6__halfiiiii
        .type           _Z30A12_trsm_kernel_half_optimizedILi128EEvP6__halfiiiii,@function
        .size           _Z30A12_trsm_kernel_half_optimizedILi128EEvP6__halfiiiii,(.L_x_109 - _Z30A12_trsm_kernel_half_optimizedILi128EEvP6__halfiiiii)
        .other          _Z30A12_trsm_kernel_half_optimizedILi128EEvP6__halfiiiii,@"STO_CUDA_ENTRY STV_DEFAULT"
_Z30A12_trsm_kernel_half_optimizedILi128EEvP6__halfiiiii:
.text._Z30A12_trsm_kernel_half_optimizedILi128EEvP6__halfiiiii:
        /* <DEDUP_REMOVED lines=8> */
[----:B-1----:R-:W-:-:S04]  /*0080*/  IMAD.U32 R5, RZ, RZ, UR4 ;  /* 0x00000004ff057e24 */ /* 0x002fc8000f8e00ff */
[----:B------:R-:W-:-:S05]  /*0090*/  IMAD.IADD R0, R18, 0x1, R5 ;  /* 0x0000000112007824 */ /* 0x000fca00078e0205 */
[----:B--2---:R-:W-:-:S13]  /*00a0*/  ISETP.GE.AND P0, PT, R0, UR5, PT ;  /* 0x0000000500007c0c */ /* 0x004fda000bf06270 */
[----:B------:R-:W-:Y:S05]  /*00b0*/  @P0 EXIT ;  /* 0x000000000000094d */ /* 0x000fea0003800000 */
[----:B------:R-:W1:Y:S01]  /*00c0*/  S2R R2, SR_TID.X ;  /* 0x0000000000027919 */ /* 0x000e620000002100 */
[----:B------:R-:W2:Y:S01]  /*00d0*/  S2UR UR4, SR_CTAID.X ;  /* 0x00000000000479c3 */ /* 0x000ea20000002500 */
[----:B------:R-:W-:Y:S01]  /*00e0*/  BSSY.RECONVERGENT B0, `(.L_x_36) ;  /* 0x000000a000007945 */ /* 0x000fe20003800200 */
[----:B--2---:R-:W-:Y:S01]  /*00f0*/  USHF.L.U32 UR4, UR4, 0x4, URZ ;  /* 0x0000000404047899 */ /* 0x004fe200080006ff */
[----:B-1----:R-:W-:-:S05]  /*0100*/  SHF.R.U32.HI R12, RZ, 0x5, R2 ;  /* 0x00000005ff0c7819 */ /* 0x002fca0000011602 */
[----:B------:R-:W-:-:S05]  /*0110*/  LOP3.LUT R3, R12, UR4, RZ, 0xfc, !PT ;  /* 0x000000040c037c12 */ /* 0x000fca000f8efcff */
[----:B------:R-:W-:-:S04]  /*0120*/  IMAD.IADD R3, R0, 0x1, R3 ;  /* 0x0000000100037824 */ /* 0x000fc800078e0203 */
[C---:B------:R-:W-:Y:S01]  /*0130*/  VIADD R0, R3.reuse, 0x8 ;  /* 0x0000000803007836 */ /* 0x040fe20000000000 */
[----:B------:R-:W-:-:S04]  /*0140*/  ISETP.GE.AND P0, PT, R3, UR5, PT ;  /* 0x0000000503007c0c */ /* 0x000fc8000bf06270 */
[----:B------:R-:W-:-:S09]  /*0150*/  ISETP.GE.AND P1, PT, R0, UR5, PT ;  /* 0x0000000500007c0c */ /* 0x000fd2000bf26270 */
[----:B------:R-:W-:Y:S05]  /*0160*/  @P0 BRA `(.L_x_37) ;  /* 0x0000000000040947 */ /* 0x000fea0003800000 */
[----:B------:R-:W0:Y:S02]  /*0170*/  LDGDEPBAR ;  /* 0x00000000000079af */ /* 0x000e240000000000 */
.L_x_37:
[----:B------:R-:W-:Y:S05]  /*0180*/  BSYNC.RECONVERGENT B0 ;  /* 0x0000000000007941 */ /* 0x000fea0003800200 */
.L_x_36:
[----:B------:R-:W-:Y:S04]  /*0190*/  BSSY.RECONVERGENT B0, `(.L_x_38) ;  /* 0x0000003000007945 */ /* 0x000fe80003800200 */
[----:B------:R-:W-:Y:S05]  /*01a0*/  @P1 BRA `(.L_x_39) ;  /* 0x0000000000041947 */ /* 0x000fea0003800000 */
[----:B------:R-:W0:Y:S02]  /*01b0*/  LDGDEPBAR ;  /* 0x00000000000079af */ /* 0x000e240000000000 */
.L_x_39:
[----:B------:R-:W-:Y:S05]  /*01c0*/  BSYNC.RECONVERGENT B0 ;  /* 0x0000000000007941 */ /* 0x000fea0003800200 */
.L_x_38:
[----:B------:R-:W1:Y:S01]  /*01d0*/  S2UR UR5, SR_CgaCtaId ;  /* 0x00000000000579c3 */ /* 0x000e620000008800 */
[C---:B------:R-:W-:Y:S01]  /*01e0*/  LOP3.LUT R4, R12.reuse, 0x3, RZ, 0xc0, !PT ;  /* 0x000000030c047812 */ /* 0x040fe200078ec0ff */
[----:B------:R-:W-:Y:S01]  /*01f0*/  UMOV UR4, 0x400 ;  /* 0x0000040000047882 */ /* 0x000fe20000000000 */
[----:B------:R-:W-:Y:S01]  /*0200*/  IMAD.SHL.U32 R12, R12, 0x200, RZ ;  /* 0x000002000c0c7824 */ /* 0x000fe200078e00ff */
[----:B------:R-:W-:Y:S01]  /*0210*/  UIADD3 UR4, UPT, UPT, UR4, 0x2000, URZ ;  /* 0x0000200004047890 */ /* 0x000fe2000fffe0ff */
[----:B------:R-:W-:Y:S01]  /*0220*/  ISETP.GE.U32.AND P0, PT, R4, R18, PT ;  /* 0x000000120400720c */ /* 0x000fe20003f06070 */
[----:B------:R-:W2:Y:S01]  /*0230*/  LDCU.64 UR6, c[0x0][0x358] ;  /* 0x00006b00ff0677ac */ /* 0x000ea20008000a00 */
[----:B------:R-:W-:Y:S01]  /*0240*/  BSSY.RECONVERGENT B0, `(.L_x_40) ;  /* 0x0000024000007945 */ /* 0x000fe20003800200 */
[----:B------:R-:W-:Y:S01]  /*0250*/  LOP3.LUT R16, R12, 0x600, RZ, 0xc0, !PT ;  /* 0x000006000c107812 */ /* 0x000fe200078ec0ff */
[----:B------:R-:W3:Y:S01]  /*0260*/  LDCU UR8, c[0x0][0x390] ;  /* 0x00007200ff0877ac */ /* 0x000ee20008000800 */
[----:B------:R-:W-:-:S02]  /*0270*/  LOP3.LUT R17, R2, 0x1f, RZ, 0xc0, !PT ;  /* 0x0000001f02117812 */ /* 0x000fc400078ec0ff */
[----:B------:R-:W-:Y:S01]  /*0280*/  SHF.R.U32.HI R0, RZ, 0x7, R2 ;  /* 0x00000007ff007819 */ /* 0x000fe20000011602 */
[----:B------:R-:W4:Y:S01]  /*0290*/  LDCU.64 UR10, c[0x0][0x380] ;  /* 0x00007000ff0a77ac */ /* 0x000f220008000a00 */
[----:B-1----:R-:W-:-:S06]  /*02a0*/  ULEA UR4, UR5, UR4, 0x18 ;  /* 0x0000000405047291 */ /* 0x002fcc000f8ec0ff */
[----:B------:R-:W-:Y:S01]  /*02b0*/  VIADD R16, R16, UR4 ;  /* 0x0000000410107c36 */ /* 0x000fe20008000000 */
[----:B--234-:R-:W-:Y:S06]  /*02c0*/  @P0 BRA `(.L_x_41) ;  /* 0x00000000006c0947 */ /* 0x01cfec0003800000 */
[----:B------:R-:W1:Y:S01]  /*02d0*/  LDC R13, c[0x0][0x394] ;  /* 0x0000e500ff0d7b82 */ /* 0x000e620000000800 */
[----:B------:R-:W-:Y:S02]  /*02e0*/  IMAD.IADD R10, R4, 0x1, R5 ;  /* 0x00000001040a7824 */ /* 0x000fe400078e0205 */
[----:B------:R-:W-:-:S05]  /*02f0*/  IMAD R11, R0, 0x20, R17 ;  /* 0x00000020000b7824 */ /* 0x000fca00078e0211 */
[----:B------:R-:W2:Y:S08]  /*0300*/  LDC R18, c[0x0][0x398] ;  /* 0x0000e600ff127b82 */ /* 0x000eb00000000800 */
[----:B------:R-:W3:Y:S02]  /*0310*/  LDC.64 R2, c[0x0][0x388] ;  /* 0x0000e200ff027b82 */ /* 0x000ee40000000a00 */
.L_x_45:
[----:B-1----:R-:W-:Y:S01]  /*0320*/  IMAD.MOV.U32 R5, RZ, RZ, R13 ;  /* 0x000000ffff057224 */ /* 0x002fe200078e000d */
[----:B------:R-:W-:Y:S03]  /*0330*/  BSSY.RECONVERGENT B1, `(.L_x_42) ;  /* 0x0000011000017945 */ /* 0x000fe60003800200 */
[----:B--2---:R-:W-:-:S05]  /*0340*/  IMAD.IADD R6, R11, 0x1, R5 ;  /* 0x000000010b067824 */ /* 0x004fca00078e0205 */
[----:B---3--:R-:W-:-:S04]  /*0350*/  ISETP.GE.AND P0, PT, R6, R2, PT ;  /* 0x000000020600720c */ /* 0x008fc80003f06270 */
[----:B--2---:R-:W-:-:S04]  /*0360*/  ISETP.GE.OR P0, PT, R11, R18, P0 ;  /* 0x000000120b00720c */ /* 0x004fc80000706670 */
[----:B------:R-:W-:-:S13]  /*0370*/  ISETP.GE.OR P0, PT, R10, R3, P0 ;  /* 0x000000030a00720c */ /* 0x000fda0000706670 */
[----:B------:R-:W-:Y:S05]  /*0380*/  @P0 BRA `(.L_x_43) ;  /* 0x0000000000240947 */ /* 0x000fea0003800000 */
[----:B------:R-:W-:-:S03]  /*0390*/  SHF.R.S32.HI R7, RZ, 0x1f, R6 ;  /* 0x0000001fff077819 */ /* 0x000fc60000011406 */
[----:B------:R-:W-:-:S03]  /*03a0*/  IMAD.WIDE R6, R10, UR8, R6 ;  /* 0x000000080a067c25 */ /* 0x000fc6000f8e0206 */
[----:B------:R-:W-:-:S04]  /*03b0*/  LEA R8, P0, R6, UR10, 0x1 ;  /* 0x0000000a06087c11 */ /* 0x000fc8000f8008ff */
[----:B------:R-:W-:-:S05]  /*03c0*/  LEA.HI.X R9, R6, UR11, R7, 0x1, P0 ;  /* 0x0000000b06097c11 */ /* 0x000fca00080f0c07 */
[----:B------:R-:W2:Y:S01]  /*03d0*/  LDG.E.U16.CONSTANT R8, desc[UR6][R8.64] ;  /* 0x0000000608087981 */ /* 0x000ea2000c1e9500 */
[----:B------:R-:W-:Y:S02]  /*03e0*/  IMAD R7, R11, 0x4, R16 ;  /* 0x000000040b077824 */ /* 0x000fe400078e0210 */
[----:B--2---:R-:W-:-:S05]  /*03f0*/  HADD2.F32 R6, -RZ, R8.H0_H0 ;  /* 0x20000008ff067230 */ /* 0x004fca0000004100 */
[----:B------:R1:W-:Y:S01]  /*0400*/  STS [R7], R6 ;  /* 0x0000000607007388 */ /* 0x0003e20000000800 */
[----:B------:R-:W-:Y:S05]  /*0410*/  BRA `(.L_x_44) ;  /* 0x0000000000087947 */ /* 0x000fea0003800000 */
.L_x_43:
[----:B------:R-:W-:-:S05]  /*0420*/  IMAD R6, R11, 0x4, R16 ;  /* 0x000000040b067824 */ /* 0x000fca00078e0210 */
[----:B------:R2:W-:Y:S02]  /*0430*/  STS [R6], RZ ;  /* 0x000000ff06007388 */ /* 0x0005e40000000800 */
.L_x_44:
[----:B------:R-:W-:Y:S05]  /*0440*/  BSYNC.RECONVERGENT B1 ;  /* 0x0000000000017941 */ /* 0x000fea0003800200 */
.L_x_42:
[C---:B------:R-:W-:Y:S01]  /*0450*/  ISETP.GE.U32.AND P0, PT, R11.reuse, 0x40, PT ;  /* 0x000000400b00780c */ /* 0x040fe20003f06070 */
[----:B------:R-:W-:-:S12]  /*0460*/  VIADD R11, R11, 0x40 ;  /* 0x000000400b0b7836 */ /* 0x000fd80000000000 */
[----:B------:R-:W-:Y:S05]  /*0470*/  @!P0 BRA `(.L_x_45) ;  /* 0xfffffffc00a88947 */ /* 0x000fea000383ffff */
.L_x_41:
[----:B------:R-:W-:Y:S05]  /*0480*/  BSYNC.RECONVERGENT B0 ;  /* 0x0000000000007941 */ /* 0x000fea0003800200 */
.L_x_40:
[----:B------:R-:W-:Y:S01]  /*0490*/  LOP3.LUT R4, R4, 0x4, RZ, 0xfc, !PT ;  /* 0x0000000404047812 */ /* 0x000fe200078efcff */
[----:B------:R-:W3:Y:S01]  /*04a0*/  LDCU UR4, c[0x0][0x390] ;  /* 0x00007200ff0477ac */ /* 0x000ee20008000800 */
[----:B------:R-:W-:Y:S02]  /*04b0*/  BSSY.RECONVERGENT B0, `(.L_x_46) ;  /* 0x000001e000007945 */ /* 0x000fe40003800200 */
[----:B------:R-:W-:Y:S01]  /*04c0*/  ISETP.GE.AND P0, PT, R4, R18, PT ;  /* 0x000000120400720c */ /* 0x000fe20003f06270 */
[----:B------:R-:W4:-:S12]  /*04d0*/  LDCU.64 UR8, c[0x0][0x380] ;  /* 0x00007000ff0877ac */ /* 0x000f180008000a00 */
[----:B------:R-:W-:Y:S05]  /*04e0*/  @P0 BRA `(.L_x_47) ;  /* 0x0000000000680947 */ /* 0x000fea0003800000 */
[----:B------:R-:W1:Y:S01]  /*04f0*/  LDC R10, c[0x0][0x394] ;  /* 0x0000e500ff0a7b82 */ /* 0x000e620000000800 */
[----:B------:R-:W-:Y:S01]  /*0500*/  IADD3 R8, PT, PT, R4, R5, RZ ;  /* 0x0000000504087210 */ /* 0x000fe20007ffe0ff */
[----:B------:R-:W-:-:S06]  /*0510*/  IMAD R9, R0, 0x20, R17 ;  /* 0x0000002000097824 */ /* 0x000fcc00078e0211 */
[----:B------:R-:W1:Y:S08]  /*0520*/  LDC R18, c[0x0][0x398] ;  /* 0x0000e600ff127b82 */ /* 0x000e700000000800 */
[----:B------:R-:W1:Y:S02]  /*0530*/  LDC.64 R2, c[0x0][0x388] ;  /* 0x0000e200ff027b82 */ /* 0x000e640000000a00 */
.L_x_51:
[----:B-1----:R-:W-:Y:S01]  /*0540*/  IMAD.IADD R4, R9, 0x1, R10 ;  /* 0x0000000109047824 */ /* 0x002fe200078e020a */
[----:B------:R-:W-:Y:S04]  /*0550*/  BSSY.RECONVERGENT B1, `(.L_x_48) ;  /* 0x0000010000017945 */ /* 0x000fe80003800200 */
[----:B------:R-:W-:-:S04]  /*0560*/  ISETP.GE.AND P0, PT, R4, R2, PT ;  /* 0x000000020400720c */ /* 0x000fc80003f06270 */
[----:B------:R-:W-:-:S04]  /*0570*/  ISETP.GE.OR P0, PT, R9, R18, P0 ;  /* 0x000000120900720c */ /* 0x000fc80000706670 */
[----:B------:R-:W-:-:S13]  /*0580*/  ISETP.GE.OR P0, PT, R8, R3, P0 ;  /* 0x000000030800720c */ /* 0x000fda0000706670 */
[----:B------:R-:W-:Y:S05]  /*0590*/  @P0 BRA `(.L_x_49) ;  /* 0x0000000000240947 */ /* 0x000fea0003800000 */
[----:B------:R-:W-:-:S03]  /*05a0*/  SHF.R.S32.HI R5, RZ, 0x1f, R4 ;  /* 0x0000001fff057819 */ /* 0x000fc60000011404 */
[----:B---3--:R-:W-:-:S03]  /*05b0*/  IMAD.WIDE R4, R8, UR4, R4 ;  /* 0x0000000408047c25 */ /* 0x008fc6000f8e0204 */
[----:B--2-4-:R-:W-:-:S04]  /*05c0*/  LEA R6, P0, R4, UR8, 0x1 ;  /* 0x0000000804067c11 */ /* 0x014fc8000f8008ff */
[----:B------:R-:W-:-:S05]  /*05d0*/  LEA.HI.X R7, R4, UR9, R5, 0x1, P0 ;  /* 0x0000000904077c11 */ /* 0x000fca00080f0c05 */
[----:B------:R-:W2:Y:S01]  /*05e0*/  LDG.E.U16.CONSTANT R6, desc[UR6][R6.64] ;  /* 0x0000000606067981 */ /* 0x000ea2000c1e9500 */
[----:B------:R-:W-:Y:S02]  /*05f0*/  IMAD R5, R9, 0x4, R16 ;  /* 0x0000000409057824 */ /* 0x000fe400078e0210 */
[----:B--2---:R-:W-:-:S05]  /*0600*/  HADD2.F32 R0, -RZ, R6.H0_H0 ;  /* 0x20000006ff007230 */ /* 0x004fca0000004100 */
[----:B------:R1:W-:Y:S01]  /*0610*/  STS [R5+0x800], R0 ;  /* 0x0008000005007388 */ /* 0x0003e20000000800 */
[----:B------:R-:W-:Y:S05]  /*0620*/  BRA `(.L_x_50) ;  /* 0x0000000000087947 */ /* 0x000fea0003800000 */
.L_x_49:
[----:B------:R-:W-:-:S05]  /*0630*/  IMAD R0, R9, 0x4, R16 ;  /* 0x0000000409007824 */ /* 0x000fca00078e0210 */
[----:B------:R1:W-:Y:S02]  /*0640*/  STS [R0+0x800], RZ ;  /* 0x000800ff00007388 */ /* 0x0003e40000000800 */
.L_x_50:
[----:B---34-:R-:W-:Y:S05]  /*0650*/  BSYNC.RECONVERGENT B1 ;  /* 0x0000000000017941 */ /* 0x018fea0003800200 */
.L_x_48:
[C---:B------:R-:W-:Y:S01]  /*0660*/  ISETP.GE.U32.AND P0, PT, R9.reuse, 0x40, PT ;  /* 0x000000400900780c */ /* 0x040fe20003f06070 */
[----:B------:R-:W-:-:S12]  /*0670*/  VIADD R9, R9, 0x40 ;  /* 0x0000004009097836 */ /* 0x000fd80000000000 */
[----:B------:R-:W-:Y:S05]  /*0680*/  @!P0 BRA `(.L_x_51) ;  /* 0xfffffffc00ac8947 */ /* 0x000fea000383ffff */
.L_x_47:
[----:B---34-:R-:W-:Y:S05]  /*0690*/  BSYNC.RECONVERGENT B0 ;  /* 0x0000000000007941 */ /* 0x018fea0003800200 */
.L_x_46:
[----:B------:R-:W-:-:S04]  /*06a0*/  DEPBAR.LE SB0, 0x0 ;  /* 0x000080000000791a */ /* 0x000fc80000000000 */
[----:B------:R-:W3:Y:S01]  /*06b0*/  S2UR UR5, SR_CgaCtaId ;  /* 0x00000000000579c3 */ /* 0x000ee20000008800 */
[----:B------:R-:W-:Y:S01]  /*06c0*/  UMOV UR4, 0x400 ;  /* 0x0000040000047882 */ /* 0x000fe20000000000 */
[C---:B------:R-:W-:Y:S02]  /*06d0*/  LOP3.LUT R14, R17.reuse, 0x60, RZ, 0xfc, !PT ;  /* 0x00000060110e7812 */ /* 0x040fe400078efcff */
[----:B------:R-:W-:Y:S02]  /*06e0*/  CS2R R8, SRZ ;  /* 0x0000000000087805 */ /* 0x000fe4000001ff00 */
[----:B------:R-:W-:Y:S01]  /*06f0*/  LOP3.LUT R15, R17, 0x40, RZ, 0xfc, !PT ;  /* 0x00000040110f7812 */ /* 0x000fe200078efcff */
[----:B------:R-:W-:Y:S01]  /*0700*/  IMAD.MOV.U32 R13, RZ, RZ, RZ ;  /* 0x000000ffff0d7224 */ /* 0x000fe200078e00ff */
[----:B------:R-:W-:Y:S08]  /*0710*/  BAR.SYNC.DEFER_BLOCKING 0x0 ;  /* 0x0000000000007b1d */ /* 0x000ff00000010000 */
[----:B------:R-:W-:Y:S01]  /*0720*/  BAR.SYNC.DEFER_BLOCKING 0x0 ;  /* 0x0000000000007b1d */ /* 0x000fe20000010000 */
[----:B---3--:R-:W-:Y:S01]  /*0730*/  ULEA UR4, UR5, UR4, 0x18 ;  /* 0x0000000405047291 */ /* 0x008fe2000f8ec0ff */
[-C--:B------:R-:W-:Y:S01]  /*0740*/  ISETP.GE.AND P1, PT, R14, R18.reuse, PT ;  /* 0x000000120e00720c */ /* 0x080fe20003f26270 */
[----:B------:R-:W-:Y:S01]  /*0750*/  IMAD.MOV.U32 R11, RZ, RZ, RZ ;  /* 0x000000ffff0b7224 */ /* 0x000fe200078e00ff */
[----:B------:R-:W-:-:S02]  /*0760*/  ISETP.GE.AND P0, PT, R15, R18, PT ;  /* 0x000000120f00720c */ /* 0x000fc40003f06270 */
[----:B------:R-:W3:Y:S01]  /*0770*/  LDCU UR5, c[0x0][0x398] ;  /* 0x00007300ff0577ac */ /* 0x000ee20008000800 */
[----:B------:R-:W-:Y:S01]  /*0780*/  VIADD R12, R12, UR4 ;  /* 0x000000040c0c7c36 */ /* 0x000fe20008000000 */
[----:B------:R-:W-:Y:S03]  /*0790*/  BSSY.RECONVERGENT B1, `(.L_x_52) ;  /* 0x00000a9000017945 */ /* 0x000fe60003800200 */
[----:B------:R-:W-:-:S05]  /*07a0*/  IMAD R10, R17, 0x4, R12 ;  /* 0x00000004110a7824 */ /* 0x000fca00078e020c */
[----:B------:R4:W1:Y:S04]  /*07b0*/  @!P1 LDS R9, [R10+0x180] ;  /* 0x000180000a099984 */ /* 0x0008680000000800 */
[----:B------:R4:W1:Y:S04]  /*07c0*/  @!P1 LDS R8, [R10+0x1180] ;  /* 0x001180000a089984 */ /* 0x0008680000000800 */
[----:B------:R4:W1:Y:S04]  /*07d0*/  @!P0 LDS R13, [R10+0x100] ;  /* 0x000100000a0d8984 */ /* 0x0008680000000800 */
[----:B------:R4:W1:Y:S01]  /*07e0*/  @!P0 LDS R11, [R10+0x1100] ;  /* 0x001100000a0b8984 */ /* 0x0008620000000800 */
[----:B------:R-:W-:-:S13]  /*07f0*/  ISETP.GE.AND P0, PT, R18, 0x1, PT ;  /* 0x000000011200780c */ /* 0x000fda0003f06270 */
[----:B---34-:R-:W-:Y:S05]  /*0800*/  @!P0 BRA `(.L_x_53) ;  /* 0x0000000800848947 */ /* 0x018fea0003800000 */
[----:B-1----:R-:W-:-:S07]  /*0810*/  IMAD.MOV.U32 R0, RZ, RZ, RZ ;  /* 0x000000ffff007224 */ /* 0x002fce00078e00ff */
.L_x_66:
[----:B--2---:R-:W2:Y:S01]  /*0820*/  S2R R3, SR_CgaCtaId ;  /* 0x0000000000037919 */ /* 0x004ea20000008800 */
[----:B-1----:R-:W1:Y:S01]  /*0830*/  LDCU UR4, c[0x0][0x398] ;  /* 0x00007300ff0477ac */ /* 0x002e620008000800 */
[----:B------:R-:W-:Y:S01]  /*0840*/  MOV R2, 0x400 ;  /* 0x0000040000027802 */ /* 0x000fe20000000f00 */
[----:B------:R-:W-:Y:S01]  /*0850*/  BSSY.RECONVERGENT B0, `(.L_x_54) ;  /* 0x000006a000007945 */ /* 0x000fe20003800200 */
[----:B------:R-:W-:Y:S01]  /*0860*/  SHF.R.U32.HI R4, RZ, 0x2, R0 ;  /* 0x00000002ff047819 */ /* 0x000fe20000011600 */
[----:B------:R-:W-:Y:S02]  /*0870*/  IMAD.MOV.U32 R7, RZ, RZ, RZ ;  /* 0x000000ffff077224 */ /* 0x000fe400078e00ff */
[----:B------:R-:W-:Y:S01]  /*0880*/  VIADD R2, R2, 0x2000 ;  /* 0x0000200002027836 */ /* 0x000fe20000000000 */
[----:B------:R-:W-:Y:S02]  /*0890*/  LOP3.LUT R4, R4, 0x1, RZ, 0xc0, !PT ;  /* 0x0000000104047812 */ /* 0x000fe400078ec0ff */
[----:B-1----:R-:W-:-:S02]  /*08a0*/  ISETP.GE.AND P5, PT, R17, UR4, PT ;  /* 0x0000000411007c0c */ /* 0x002fc4000bfa6270 */
[----:B--2---:R-:W-:-:S11]  /*08b0*/  LEA R6, R3, R2, 0x18 ;  /* 0x0000000203067211 */ /* 0x004fd600078ec0ff */
.L_x_59:
[----:B------:R-:W-:Y:S01]  /*08c0*/  MOV R18, UR5 ;  /* 0x0000000500127c02 */ /* 0x000fe20008000f00 */
[----:B------:R-:W-:Y:S01]  /*08d0*/  IMAD R3, R4, 0x4, R7 ;  /* 0x0000000404037824 */ /* 0x000fe200078e0207 */
[----:B-12---:R-:W-:Y:S01]  /*08e0*/  LOP3.LUT R23, R17, 0x20, RZ, 0xfc, !PT ;  /* 0x0000002011177812 */ /* 0x006fe200078efcff */
[----:B------:R-:W-:Y:S01]  /*08f0*/  IMAD.MOV.U32 R27, RZ, RZ, RZ ;  /* 0x000000ffff1b7224 */ /* 0x000fe200078e00ff */
[-C--:B------:R-:W-:Y:S01]  /*0900*/  ISETP.GE.AND P2, PT, R14, R18.reuse, PT ;  /* 0x000000120e00720c */ /* 0x080fe20003f46270 */
[----:B------:R-:W-:Y:S01]  /*0910*/  IMAD R2, R3, 0x200, R6 ;  /* 0x0000020003027824 */ /* 0x000fe200078e0206 */
[-C--:B------:R-:W-:Y:S01]  /*0920*/  ISETP.GE.AND P0, PT, R23, R18.reuse, PT ;  /* 0x000000121700720c */ /* 0x080fe20003f06270 */
[----:B------:R-:W-:Y:S01]  /*0930*/  IMAD.MOV.U32 R22, RZ, RZ, RZ ;  /* 0x000000ffff167224 */ /* 0x000fe200078e00ff */
[----:B------:R-:W-:Y:S01]  /*0940*/  CS2R R24, SRZ ;  /* 0x0000000000187805 */ /* 0x000fe2000001ff00 */
[----:B------:R-:W-:Y:S01]  /*0950*/  IMAD R2, R17, 0x4, R2 ;  /* 0x0000000411027824 */ /* 0x000fe200078e0202 */
[----:B------:R-:W-:Y:S01]  /*0960*/  ISETP.GE.AND P1, PT, R15, R18, PT ;  /* 0x000000120f00720c */ /* 0x000fe20003f26270 */
[----:B------:R-:W-:Y:S01]  /*0970*/  IMAD.IADD R20, R7, 0x1, R0 ;  /* 0x0000000107147824 */ /* 0x000fe200078e0200 */
[----:B------:R-:W-:Y:S01]  /*0980*/  BSSY.RECONVERGENT B2, `(.L_x_55) ;  /* 0x000001b000027945 */ /* 0x000fe20003800200 */
[----:B------:R-:W-:Y:S01]  /*0990*/  HFMA2 R29, -RZ, RZ, 0, 0 ;  /* 0x00000000ff1d7431 */ /* 0x000fe200000001ff */
[----:B------:R1:W2:Y:S01]  /*09a0*/  @!P5 LDS R27, [R2] ;  /* 0x00000000021bd984 */ /* 0x0002a20000000800 */
[----:B------:R-:W-:Y:S01]  /*09b0*/  IMAD.MOV.U32 R19, RZ, RZ, R13 ;  /* 0x000000ffff137224 */ /* 0x000fe200078e000d */
[----:B------:R-:W-:Y:S01]  /*09c0*/  LOP3.LUT R28, R20, 0x1f, RZ, 0xc0, !PT ;  /* 0x0000001f141c7812 */ /* 0x000fe200078ec0ff */
[----:B------:R-:W-:Y:S01]  /*09d0*/  IMAD.MOV.U32 R21, RZ, RZ, R11 ;  /* 0x000000ffff157224 */ /* 0x000fe200078e000b */
[----:B------:R1:W3:Y:S01]  /*09e0*/  @!P2 LDS R22, [R2+0x180] ;  /* 0x000180000216a984 */ /* 0x0002e20000000800 */
[----:B------:R-:W-:-:S02]  /*09f0*/  IMAD.MOV.U32 R5, RZ, RZ, R9 ;  /* 0x000000ffff057224 */ /* 0x000fc400078e0009 */
[----:B------:R-:W-:Y:S01]  /*0a00*/  IMAD.MOV.U32 R3, RZ, RZ, R8 ;  /* 0x000000ffff037224 */ /* 0x000fe200078e0008 */
[----:B------:R1:W4:Y:S01]  /*0a10*/  @!P0 LDS R25, [R2+0x80] ;  /* 0x0000800002198984 */ /* 0x0003220000000800 */
[----:B------:R-:W-:Y:S01]  /*0a20*/  ISETP.GE.U32.AND P0, PT, R20, 0x80, PT ;  /* 0x000000801400780c */ /* 0x000fe20003f06070 */
[----:B------:R-:W-:Y:S02]  /*0a30*/  IMAD.MOV.U32 R13, RZ, RZ, RZ ;  /* 0x000000ffff0d7224 */ /* 0x000fe400078e00ff */
[----:B------:R1:W1:Y:S01]  /*0a40*/  @!P1 LDS R24, [R2+0x100] ;  /* 0x0001000002189984 */ /* 0x0002620000000800 */
[-C--:B------:R-:W-:Y:S02]  /*0a50*/  ISETP.EQ.AND P0, PT, R28, R17.reuse, !P0 ;  /* 0x000000111c00720c */ /* 0x080fe40004702270 */
[----:B------:R-:W-:-:S04]  /*0a60*/  ISETP.GE.U32.AND P1, PT, R20, R17, PT ;  /* 0x000000111400720c */ /* 0x000fc80003f26070 */
[----:B------:R-:W-:-:S07]  /*0a70*/  ISETP.GE.OR P1, PT, R17, R18, P1 ;  /* 0x000000121100720c */ /* 0x000fce0000f26670 */
[----:B------:R-:W-:Y:S06]  /*0a80*/  @!P0 BRA `(.L_x_56) ;  /* 0x0000000000288947 */ /* 0x000fec0003800000 */
[----:B------:R-:W-:Y:S01]  /*0a90*/  ISETP.NE.AND P2, PT, R20, R15, PT ;  /* 0x0000000f1400720c */ /* 0x000fe20003f45270 */
[----:B------:R-:W-:Y:S02]  /*0aa0*/  IMAD.MOV.U32 R13, RZ, RZ, R19 ;  /* 0x000000ffff0d7224 */ /* 0x000fe400078e0013 */
[----:B------:R-:W-:-:S10]  /*0ab0*/  IMAD.MOV.U32 R29, RZ, RZ, R21 ;  /* 0x000000ffff1d7224 */ /* 0x000fd400078e0015 */
[----:B------:R-:W-:Y:S05]  /*0ac0*/  @!P2 BRA `(.L_x_56) ;  /* 0x000000000018a947 */ /* 0x000fea0003800000 */
[----:B------:R-:W-:Y:S01]  /*0ad0*/  ISETP.NE.AND P2, PT, R20, R14, PT ;  /* 0x0000000e1400720c */ /* 0x000fe20003f45270 */
[----:B------:R-:W-:Y:S02]  /*0ae0*/  IMAD.MOV.U32 R13, RZ, RZ, R5 ;  /* 0x000000ffff0d7224 */ /* 0x000fe400078e0005 */
[----:B------:R-:W-:-:S10]  /*0af0*/  IMAD.MOV.U32 R29, RZ, RZ, R3 ;  /* 0x000000ffff1d7224 */ /* 0x000fd400078e0003 */
[----:B-1----:R-:W-:-:S05]  /*0b00*/  @P2 IMAD R2, R20, 0x4, R12 ;  /* 0x0000000414022824 */ /* 0x002fca00078e020c */
[----:B------:R1:W1:Y:S04]  /*0b10*/  @P2 LDS R13, [R2] ;  /* 0x00000000020d2984 */ /* 0x0002680000000800 */
[----:B------:R1:W1:Y:S02]  /*0b20*/  @P2 LDS R29, [R2+0x1000] ;  /* 0x00100000021d2984 */ /* 0x0002640000000800 */
.L_x_56:
[----:B------:R-:W-:Y:S05]  /*0b30*/  BSYNC.RECONVERGENT B2 ;  /* 0x0000000000027941 */ /* 0x000fea0003800200 */
.L_x_55:
[C---:B------:R-:W-:Y:S01]  /*0b40*/  IMAD.IADD R8, R20.reuse, 0x1, -R17 ;  /* 0x0000000114087824 */ /* 0x040fe200078e0a11 */
[----:B------:R-:W-:Y:S01]  /*0b50*/  ISETP.GE.U32.AND P2, PT, R20, R17, PT ;  /* 0x000000111400720c */ /* 0x000fe20003f46070 */
[----:B-1----:R-:W1:Y:S01]  /*0b60*/  SHFL.IDX PT, R2, R13, R28, 0x1f ;  /* 0x00001f1c0d027589 */ /* 0x002e6200000e0000 */
[----:B------:R-:W-:Y:S02]  /*0b70*/  BSSY.RECONVERGENT B2, `(.L_x_57) ;  /* 0x0000031000027945 */ /* 0x000fe40003800200 */
[----:B------:R-:W-:Y:S01]  /*0b80*/  LEA.HI R8, R8, 0x1, RZ, 0x1b ;  /* 0x0000000108087811 */ /* 0x000fe200078fd8ff */
[----:B------:R-:W5:Y:S03]  /*0b90*/  SHFL.IDX PT, R26, R29, R28, 0x1f ;  /* 0x00001f1c1d1a7589 */ /* 0x000f6600000e0000 */
[----:B------:R-:W-:Y:S01]  /*0ba0*/  SEL R8, R8, RZ, P2 ;  /* 0x000000ff08087207 */ /* 0x000fe20001000000 */
[----:B------:R-:W2:Y:S03]  /*0bb0*/  @!P1 LDS R11, [R10] ;  /* 0x000000000a0b9984 */ /* 0x000ea60000000800 */
[C---:B------:R-:W-:Y:S01]  /*0bc0*/  ISETP.GT.U32.AND P3, PT, R8.reuse, 0x1, PT ;  /* 0x000000010800780c */ /* 0x040fe20003f64070 */
[----:B------:R-:W4:Y:S01]  /*0bd0*/  @!P1 LDS R9, [R10+0x1000] ;  /* 0x001000000a099984 */ /* 0x000f220000000800 */
[----:B------:R-:W-:-:S02]  /*0be0*/  ISETP.GE.U32.AND P2, PT, R8, 0x3, PT ;  /* 0x000000030800780c */ /* 0x000fc40003f46070 */
[-C--:B------:R-:W-:Y:S02]  /*0bf0*/  ISETP.GE.OR P3, PT, R23, R18.reuse, P3 ;  /* 0x000000121700720c */ /* 0x080fe40001f66670 */
[----:B------:R-:W-:Y:S02]  /*0c00*/  ISETP.GE.U32.AND P4, PT, R8, 0x4, PT ;  /* 0x000000040800780c */ /* 0x000fe40003f86070 */
[-C--:B------:R-:W-:Y:S02]  /*0c10*/  ISETP.LT.AND P2, PT, R15, R18.reuse, !P2 ;  /* 0x000000120f00720c */ /* 0x080fe40005741270 */
[----:B------:R-:W-:-:S07]  /*0c20*/  ISETP.LT.AND P4, PT, R14, R18, !P4 ;  /* 0x000000120e00720c */ /* 0x000fce0006781270 */
[----:B------:R-:W4:Y:S04]  /*0c30*/  @!P3 LDS R23, [R10+0x80] ;  /* 0x000080000a17b984 */ /* 0x000f280000000800 */
[----:B------:R-:W4:Y:S01]  /*0c40*/  @!P3 LDS R13, [R10+0x1080] ;  /* 0x001080000a0db984 */ /* 0x000f220000000800 */
[-C--:B-1----:R-:W-:Y:S01]  /*0c50*/  @P2 FFMA R19, R2, -R24.reuse, R19 ;  /* 0x8000001802132223 */ /* 0x082fe20000000013 */
[----:B-----5:R-:W-:Y:S01]  /*0c60*/  @P2 FFMA R21, R26, -R24, R21 ;  /* 0x800000181a152223 */ /* 0x020fe20000000015 */
[-C--:B---3--:R-:W-:Y:S01]  /*0c70*/  @P4 FFMA R5, R2, -R22.reuse, R5 ;  /* 0x8000001602054223 */ /* 0x088fe20000000005 */
[----:B------:R-:W-:-:S04]  /*0c80*/  @P4 FFMA R3, R26, -R22, R3 ;  /* 0x800000161a034223 */ /* 0x000fc80000000003 */
[----:B------:R-:W-:Y:S02]  /*0c90*/  IMAD.MOV.U32 R8, RZ, RZ, R3 ;  /* 0x000000ffff087224 */ /* 0x000fe400078e0003 */
[-C--:B--2---:R-:W-:Y:S01]  /*0ca0*/  @!P1 FFMA R11, R2, -R27.reuse, R11 ;  /* 0x8000001b020b9223 */ /* 0x084fe2000000000b */
[----:B----4-:R-:W-:-:S04]  /*0cb0*/  @!P1 FFMA R9, R26, -R27, R9 ;  /* 0x8000001b1a099223 */ /* 0x010fc80000000009 */
[----:B------:R1:W-:Y:S04]  /*0cc0*/  @!P1 STS [R10], R11 ;  /* 0x0000000b0a009388 */ /* 0x0003e80000000800 */
[----:B------:R2:W-:Y:S01]  /*0cd0*/  @!P1 STS [R10+0x1000], R9 ;  /* 0x001000090a009388 */ /* 0x0005e20000000800 */
[----:B-1----:R-:W-:Y:S02]  /*0ce0*/  IMAD.MOV.U32 R11, RZ, RZ, R21 ;  /* 0x000000ffff0b7224 */ /* 0x002fe400078e0015 */
[----:B--2---:R-:W-:Y:S02]  /*0cf0*/  IMAD.MOV.U32 R9, RZ, RZ, R5 ;  /* 0x000000ffff097224 */ /* 0x004fe400078e0005 */
[-C--:B------:R-:W-:Y:S01]  /*0d00*/  @!P3 FFMA R23, R2, -R25.reuse, R23 ;  /* 0x800000190217b223 */ /* 0x080fe20000000017 */
[----:B------:R-:W-:-:S04]  /*0d10*/  @!P3 FFMA R25, R26, -R25, R13 ;  /* 0x800000191a19b223 */ /* 0x000fc8000000000d */
[----:B------:R1:W-:Y:S01]  /*0d20*/  @!P3 STS [R10+0x80], R23 ;  /* 0x000080170a00b388 */ /* 0x0003e20000000800 */
[----:B------:R-:W-:-:S03]  /*0d30*/  IMAD.MOV.U32 R13, RZ, RZ, R19 ;  /* 0x000000ffff0d7224 */ /* 0x000fc600078e0013 */
[----:B------:R1:W-:Y:S01]  /*0d40*/  @!P3 STS [R10+0x1080], R25 ;  /* 0x001080190a00b388 */ /* 0x0003e20000000800 */
[----:B------:R-:W-:Y:S05]  /*0d50*/  @!P0 BRA `(.L_x_58) ;  /* 0x0000000000488947 */ /* 0x000fea0003800000 */
[----:B------:R-:W-:Y:S01]  /*0d60*/  ISETP.NE.AND P0, PT, R20, R15, PT ;  /* 0x0000000f1400720c */ /* 0x000fe20003f05270 */
[----:B------:R-:W-:Y:S01]  /*0d70*/  IMAD.MOV.U32 R13, RZ, RZ, R2 ;  /* 0x000000ffff0d7224 */ /* 0x000fe200078e0002 */
[----:B------:R-:W-:Y:S01]  /*0d80*/  MOV R11, R26 ;  /* 0x0000001a000b7202 */ /* 0x000fe20000000f00 */
[----:B------:R-:W-:Y:S02]  /*0d90*/  IMAD.MOV.U32 R9, RZ, RZ, R5 ;  /* 0x000000ffff097224 */ /* 0x000fe400078e0005 */
[----:B------:R-:W-:-:S08]  /*0da0*/  IMAD.MOV.U32 R8, RZ, RZ, R3 ;  /* 0x000000ffff087224 */ /* 0x000fd000078e0003 */
[----:B------:R-:W-:Y:S05]  /*0db0*/  @!P0 BRA `(.L_x_58) ;  /* 0x0000000000308947 */ /* 0x000fea0003800000 */
[----:B------:R-:W-:Y:S01]  /*0dc0*/  ISETP.NE.AND P0, PT, R20, R14, PT ;  /* 0x0000000e1400720c */ /* 0x000fe20003f05270 */
[----:B------:R-:W-:Y:S02]  /*0dd0*/  IMAD.MOV.U32 R9, RZ, RZ, R2 ;  /* 0x000000ffff097224 */ /* 0x000fe400078e0002 */
[----:B------:R-:W-:Y:S02]  /*0de0*/  IMAD.MOV.U32 R13, RZ, RZ, R19 ;  /* 0x000000ffff0d7224 */ /* 0x000fe400078e0013 */
[----:B------:R-:W-:Y:S02]  /*0df0*/  IMAD.MOV.U32 R11, RZ, RZ, R21 ;  /* 0x000000ffff0b7224 */ /* 0x000fe400078e0015 */
[----:B------:R-:W-:-:S06]  /*0e00*/  IMAD.MOV.U32 R8, RZ, RZ, R26 ;  /* 0x000000ffff087224 */ /* 0x000fcc00078e001a */
[----:B-1----:R-:W-:Y:S02]  /*0e10*/  @P0 IMAD R23, R20, 0x4, R12 ;  /* 0x0000000414170824 */ /* 0x002fe400078e020c */
[----:B------:R-:W-:Y:S02]  /*0e20*/  @P0 IMAD.MOV.U32 R9, RZ, RZ, R5 ;  /* 0x000000ffff090224 */ /* 0x000fe400078e0005 */
[----:B------:R-:W-:Y:S01]  /*0e30*/  @P0 IMAD.MOV.U32 R13, RZ, RZ, R19 ;  /* 0x000000ffff0d0224 */ /* 0x000fe200078e0013 */
[----:B------:R2:W-:Y:S01]  /*0e40*/  @P0 STS [R23], R2 ;  /* 0x0000000217000388 */ /* 0x0005e20000000800 */
[----:B------:R-:W-:Y:S02]  /*0e50*/  @P0 IMAD.MOV.U32 R11, RZ, RZ, R21 ;  /* 0x000000ffff0b0224 */ /* 0x000fe400078e0015 */
[----:B------:R-:W-:Y:S01]  /*0e60*/  @P0 IMAD.MOV.U32 R8, RZ, RZ, R3 ;  /* 0x000000ffff080224 */ /* 0x000fe200078e0003 */
[----:B------:R2:W-:Y:S06]  /*0e70*/  @P0 STS [R23+0x1000], R26 ;  /* 0x0010001a17000388 */ /* 0x0005ec0000000800 */
.L_x_58:
[----:B------:R-:W-:Y:S05]  /*0e80*/  BSYNC.RECONVERGENT B2 ;  /* 0x0000000000027941 */ /* 0x000fea0003800200 */
.L_x_57:
[----:B------:R-:W-:Y:S01]  /*0e90*/  IADD3 R3, PT, PT, R20, 0x1, RZ ;  /* 0x0000000114037810 */ /* 0x000fe20007ffe0ff */
[----:B------:R-:W-:Y:S01]  /*0ea0*/  BAR.SYNC.DEFER_BLOCKING 0x0 ;  /* 0x0000000000007b1d */ /* 0x000fe20000010000 */
[C---:B------:R-:W-:Y:S01]  /*0eb0*/  ISETP.LT.U32.AND P1, PT, R7.reuse, 0x3, PT ;  /* 0x000000030700780c */ /* 0x040fe20003f21070 */
[----:B------:R-:W-:Y:S01]  /*0ec0*/  VIADD R7, R7, 0x1 ;  /* 0x0000000107077836 */ /* 0x000fe20000000000 */
[----:B------:R-:W-:-:S13]  /*0ed0*/  ISETP.GE.AND P0, PT, R3, R18, PT ;  /* 0x000000120300720c */ /* 0x000fda0003f06270 */
[----:B------:R-:W-:Y:S05]  /*0ee0*/  @!P0 BRA P1, `(.L_x_59) ;  /* 0xfffffff800748947 */ /* 0x000fea000083ffff */
[----:B------:R-:W-:Y:S05]  /*0ef0*/  BSYNC.RECONVERGENT B0 ;  /* 0x0000000000007941 */ /* 0x000fea0003800200 */
.L_x_54:
[----:B------:R-:W-:Y:S01]  /*0f00*/  ISETP.GT.U32.AND P0, PT, R0, 0x77, PT ;  /* 0x000000770000780c */ /* 0x000fe20003f04070 */
[----:B------:R-:W-:-:S12]  /*0f10*/  BSSY.RECONVERGENT B0, `(.L_x_60) ;  /* 0x000002c000007945 */ /* 0x000fd80003800200 */
[----:B------:R-:W-:Y:S05]  /*0f20*/  @P0 BRA `(.L_x_61) ;  /* 0x0000000000a80947 */ /* 0x000fea0003800000 */
[----:B------:R-:W3:Y:S01]  /*0f30*/  S2R R6, SR_TID.X ;  /* 0x0000000000067919 */ /* 0x000ee20000002100 */
[----:B--2---:R-:W-:Y:S02]  /*0f40*/  SHF.R.U32.HI R2, RZ, 0x2, R0 ;  /* 0x00000002ff027819 */ /* 0x004fe40000011600 */
[----:B---3--:R-:W-:-:S04]  /*0f50*/  SHF.R.U32.HI R3, RZ, 0x5, R6 ;  /* 0x00000005ff037819 */ /* 0x008fc80000011606 */
[----:B------:R-:W-:-:S05]  /*0f60*/  LOP3.LUT R3, R3, 0x3, RZ, 0xc0, !PT ;  /* 0x0000000303037812 */ /* 0x000fca00078ec0ff */
[----:B------:R-:W-:-:S04]  /*0f70*/  IMAD R2, R2, 0x4, R3 ;  /* 0x0000000402027824 */ /* 0x000fc800078e0203 */
[----:B-1----:R-:W-:-:S05]  /*0f80*/  VIADD R23, R2, 0x8 ;  /* 0x0000000802177836 */ /* 0x002fca0000000000 */
[----:B------:R-:W-:-:S13]  /*0f90*/  ISETP.GE.AND P0, PT, R23, R18, PT ;  /* 0x000000121700720c */ /* 0x000fda0003f06270 */
[----:B------:R-:W-:Y:S05]  /*0fa0*/  @P0 BRA `(.L_x_61) ;  /* 0x0000000000880947 */ /* 0x000fea0003800000 */
[----:B------:R-:W1:Y:S01]  /*0fb0*/  S2R R5, SR_TID.X ;  /* 0x0000000000057919 */ /* 0x000e620000002100 */
[----:B------:R-:W2:Y:S01]  /*0fc0*/  LDC R19, c[0x0][0x394] ;  /* 0x0000e500ff137b82 */ /* 0x000ea20000000800 */
[----:B------:R-:W3:Y:S01]  /*0fd0*/  LDCU UR4, c[0x0][0x394] ;  /* 0x00007280ff0477ac */ /* 0x000ee20008000800 */
[----:B------:R-:W-:-:S05]  /*0fe0*/  LOP3.LUT R7, R4, 0x1, RZ, 0x3c, !PT ;  /* 0x0000000104077812 */ /* 0x000fca00078e3cff */
[----:B------:R-:W-:Y:S01]  /*0ff0*/  IMAD R22, R7, 0x800, R16 ;  /* 0x0000080007167824 */ /* 0x000fe200078e0210 */
[----:B------:R-:W4:Y:S08]  /*1000*/  LDC R18, c[0x0][0x398] ;  /* 0x0000e600ff127b82 */ /* 0x000f300000000800 */
[----:B------:R-:W2:Y:S01]  /*1010*/  LDC.64 R2, c[0x0][0x388] ;  /* 0x0000e200ff027b82 */ /* 0x000ea20000000a00 */
[----:B---3--:R-:W-:Y:S01]  /*1020*/  VIADD R20, R23, UR4 ;  /* 0x0000000417147c36 */ /* 0x008fe20008000000 */
[----:B-1----:R-:W-:-:S04]  /*1030*/  SHF.R.U32.HI R5, RZ, 0x2, R5 ;  /* 0x00000002ff057819 */ /* 0x002fc80000011605 */
[----:B------:R-:W-:-:S04]  /*1040*/  LOP3.LUT R5, R5, 0x20, RZ, 0xc0, !PT ;  /* 0x0000002005057812 */ /* 0x000fc800078ec0ff */
[----:B------:R-:W-:-:S07]  /*1050*/  LOP3.LUT R21, R5, 0x1f, R6, 0xf8, !PT ;  /* 0x0000001f05157812 */ /* 0x000fce00078ef806 */
.L_x_65:
[----:B-12---:R-:W-:Y:S01]  /*1060*/  IMAD.IADD R4, R21, 0x1, R19 ;  /* 0x0000000115047824 */ /* 0x006fe200078e0213 */
[----:B------:R-:W-:Y:S04]  /*1070*/  BSSY.RECONVERGENT B2, `(.L_x_62) ;  /* 0x0000012000027945 */ /* 0x000fe80003800200 */
[----:B------:R-:W-:-:S04]  /*1080*/  ISETP.GE.AND P0, PT, R4, R2, PT ;  /* 0x000000020400720c */ /* 0x000fc80003f06270 */
[----:B----4-:R-:W-:-:S04]  /*1090*/  ISETP.GE.OR P0, PT, R21, R18, P0 ;  /* 0x000000121500720c */ /* 0x010fc80000706670 */
        /* <DEDUP_REMOVED lines=13> */
.L_x_63:
[----:B------:R-:W-:-:S05]  /*1170*/  IMAD R4, R21, 0x4, R22 ;  /* 0x0000000415047824 */ /* 0x000fca00078e0216 */
[----:B------:R1:W-:Y:S02]  /*1180*/  STS [R4], RZ ;  /* 0x000000ff04007388 */ /* 0x0003e40000000800 */
.L_x_64:
[----:B------:R-:W-:Y:S05]  /*1190*/  BSYNC.RECONVERGENT B2 ;  /* 0x0000000000027941 */ /* 0x000fea0003800200 */
.L_x_62:
[C---:B------:R-:W-:Y:S01]  /*11a0*/  ISETP.GE.U32.AND P0, PT, R21.reuse, 0x40, PT ;  /* 0x000000401500780c */ /* 0x040fe20003f06070 */
[----:B------:R-:W-:-:S12]  /*11b0*/  VIADD R21, R21, 0x40 ;  /* 0x0000004015157836 */ /* 0x000fd80000000000 */
[----:B------:R-:W-:Y:S05]  /*11c0*/  @!P0 BRA `(.L_x_65) ;  /* 0xfffffffc00a48947 */ /* 0x000fea000383ffff */
.L_x_61:
[----:B------:R-:W-:Y:S05]  /*11d0*/  BSYNC.RECONVERGENT B0 ;  /* 0x0000000000007941 */ /* 0x000fea0003800200 */
.L_x_60:
[----:B------:R-:W-:Y:S01]  /*11e0*/  VIADD R0, R0, 0x4 ;  /* 0x0000000400007836 */ /* 0x000fe20000000000 */
[----:B------:R-:W-:Y:S04]  /*11f0*/  BAR.SYNC.DEFER_BLOCKING 0x0 ;  /* 0x0000000000007b1d */ /* 0x000fe80000010000 */
[----:B------:R-:W-:-:S13]  /*1200*/  ISETP.GE.AND P0, PT, R0, R18, PT ;  /* 0x000000120000720c */ /* 0x000fda0003f06270 */
[----:B------:R-:W-:Y:S05]  /*1210*/  @!P0 BRA `(.L_x_66) ;  /* 0xfffffff400808947 */ /* 0x000fea000383ffff */
.L_x_53:
[----:B------:R-:W-:Y:S05]  /*1220*/  BSYNC.RECONVERGENT B1 ;  /* 0x0000000000017941 */ /* 0x000fea0003800200 */
.L_x_52:
[-C--:B------:R-:W-:Y:S02]  /*1230*/  ISETP.GE.AND P0, PT, R15, R18.reuse, PT ;  /* 0x000000120f00720c */ /* 0x080fe40003f06270 */
[----:B------:R-:W-:-:S11]  /*1240*/  ISETP.GE.AND P1, PT, R14, R18, PT ;  /* 0x000000120e00720c */ /* 0x000fd60003f26270 */
[----:B-1----:R-:W-:Y:S04]  /*1250*/  @!P0 STS [R10+0x100], R13 ;  /* 0x0001000d0a008388 */ /* 0x002fe80000000800 */
[----:B------:R-:W-:Y:S04]  /*1260*/  @!P0 STS [R10+0x1100], R11 ;  /* 0x0011000b0a008388 */ /* 0x000fe80000000800 */
[----:B------:R-:W-:Y:S04]  /*1270*/  @!P1 STS [R10+0x180], R9 ;  /* 0x000180090a009388 */ /* 0x000fe80000000800 */
[----:B------:R-:W-:Y:S01]  /*1280*/  @!P1 STS [R10+0x1180], R8 ;  /* 0x001180080a009388 */ /* 0x000fe20000000800 */
[----:B------:R-:W-:Y:S06]  /*1290*/  BAR.SYNC.DEFER_BLOCKING 0x0 ;  /* 0x0000000000007b1d */ /* 0x000fec0000010000 */
[----:B------:R-:W-:Y:S05]  /*12a0*/  EXIT ;  /* 0x000000000000794d */ /* 0x000fea0003800000 */
.L_x_67:
        /* <DEDUP_REMOVED lines=13> */
.L_x_109:


//--------------------- .text._Z30A12_trsm_kernel_half_optimizedILi64EEvP6__halfiiiii --------------------------
	.section	.text._Z30A12_trsm_kernel_half_optimizedILi64EEvP6__halfiiiii,"ax",@progbits
	.align	128
        .global         _Z30A12_trsm_kernel_half_optimizedILi64EEvP6__halfiiiii
        .type           _Z30A12_trsm_kernel_half_optimizedILi64EEvP6__halfiiiii,@function
        .size           _Z30A12_trsm_kernel_half_optimizedILi64EEvP6__halfiiiii,(.L_x_110 - _Z30A12_trsm_kernel_half_optimizedILi64EEvP6__halfiiiii)
        .other          _Z30A12_trsm_kernel_half_optimizedILi64EEvP6__halfiiiii,@"STO_CUDA_ENTRY STV_DEFAULT"
_Z30A12_trsm_kernel_half_optimizedILi64EEvP6__halfiiiii:
.text._Z30A12_trsm_kernel_half_optimizedILi64EEvP6__halfiiiii:
[----:B------:R-:W-:Y:S08]  /*0000*/  LDC R1, c[0x0][0x37c] ;  /* 0x0000df00ff017b82 */ /* 0x000ff00000000800 */
[----:B------:R-:W1:Y:S02]  /*0010*/  LDC R3, c[0x0][0x398] ;  /* 0x0000e600ff037b82 */ /* 0x000e640000000800 */
[----:B-1----:R-:W-:-:S05]  /*0020*/  VIADD R0, R3, 0xffffffbf ;  /* 0xffffffbf03007836 */ /* 0x002fca0000000000 */
        /* <DEDUP_REMOVED lines=8> */
[----:B------:R-:W2:Y:S01]  /*00b0*/  S2UR UR4, SR_CTAID.X ;  /* 0x00000000000479c3 */ /* 0x000ea20000002500 */
[----:B------:R-:W3:Y:S01]  /*00c0*/  LDCU.64 UR8, c[0x0][0x358] ;  /* 0x00006b00ff0877ac */ /* 0x000ee20008000a00 */
[----:B------:R-:W-:Y:S06]  /*00d0*/  BSSY.RECONVERGENT B0, `(.L_x_68) ;  /* 0x000000d000007945 */ /* 0x000fec0003800200 */
[----:B------:R-:W4:Y:S01]  /*00e0*/  S2UR UR6, SR_CgaCtaId ;  /* 0x00000000000679c3 */ /* 0x000f220000008800 */
[----:B--2---:R-:W-:Y:S01]  /*00f0*/  USHF.L.U32 UR4, UR4, 0x4, URZ ;  /* 0x0000000404047899 */ /* 0x004fe200080006ff */
[----:B-1----:R-:W-:-:S05]  /*0100*/  SHF.R.U32.HI R4, RZ, 0x5, R0 ;  /* 0x00000005ff047819 */ /* 0x002fca0000011600 */
[C---:B------:R-:W-:Y:S01]  /*0110*/  LOP3.LUT R5, R4.reuse, UR4, RZ, 0xfc, !PT ;  /* 0x0000000404057c12 */ /* 0x040fe2000f8efcff */
[----:B------:R-:W-:Y:S01]  /*0120*/  UMOV UR4, 0x400 ;  /* 0x0000040000047882 */ /* 0x000fe20000000000 */
[----:B------:R-:W-:-:S03]  /*0130*/  LOP3.LUT R10, R4, 0x3, RZ, 0xc0, !PT ;  /* 0x00000003040a7812 */ /* 0x000fc600078ec0ff */
[----:B------:R-:W-:-:S04]  /*0140*/  IMAD.IADD R5, R2, 0x1, R5 ;  /* 0x0000000102057824 */ /* 0x000fc800078e0205 */
[C---:B------:R-:W-:Y:S01]  /*0150*/  VIADD R2, R5.reuse, 0x8 ;  /* 0x0000000805027836 */ /* 0x040fe20000000000 */
[----:B------:R-:W-:-:S04]  /*0160*/  ISETP.GE.AND P0, PT, R5, UR10, PT ;  /* 0x0000000a05007c0c */ /* 0x000fc8000bf06270 */
[----:B------:R-:W-:-:S09]  /*0170*/  ISETP.GE.AND P1, PT, R2, UR10, PT ;  /* 0x0000000a02007c0c */ /* 0x000fd2000bf26270 */
[----:B---34-:R-:W-:Y:S05]  /*0180*/  @P0 BRA `(.L_x_69) ;  /* 0x0000000000040947 */ /* 0x018fea0003800000 */
[----:B------:R-:W0:Y:S02]  /*0190*/  LDGDEPBAR ;  /* 0x00000000000079af */ /* 0x000e240000000000 */
.L_x_69:
[----:B------:R-:W-:Y:S05]  /*01a0*/  BSYNC.RECONVERGENT B0 ;  /* 0x0000000000007941 */ /* 0x000fea0003800200 */
.L_x_68:
[----:B------:R-:W-:Y:S04]  /*01b0*/  BSSY.RECONVERGENT B0, `(.L_x_70) ;  /* 0x0000003000007945 */ /* 0x000fe80003800200 */
[----:B------:R-:W-:Y:S05]  /*01c0*/  @P1 BRA `(.L_x_71) ;  /* 0x0000000000041947 */ /* 0x000fea0003800000 */
[----:B------:R-:W0:Y:S02]  /*01d0*/  LDGDEPBAR ;  /* 0x00000000000079af */ /* 0x000e240000000000 */
.L_x_71:
[----:B------:R-:W-:Y:S05]  /*01e0*/  BSYNC.RECONVERGENT B0 ;  /* 0x0000000000007941 */ /* 0x000fea0003800200 */
.L_x_70:
[----:B------:R-:W-:Y:S01]  /*01f0*/  ISETP.GE.U32.AND P0, PT, R10, R3, PT ;  /* 0x000000030a00720c */ /* 0x000fe20003f06070 */
[----:B------:R-:W-:Y:S01]  /*0200*/  UIADD3 UR5, UPT, UPT, UR4, 0x1000, URZ ;  /* 0x0000100004057890 */ /* 0x000fe2000fffe0ff */
[----:B------:R-:W-:Y:S01]  /*0210*/  IMAD.SHL.U32 R4, R4, 0x100, RZ ;  /* 0x0000010004047824 */ /* 0x000fe200078e00ff */
[----:B------:R-:W-:Y:S01]  /*0220*/  BSSY.RECONVERGENT B0, `(.L_x_72) ;  /* 0x000001c000007945 */ /* 0x000fe20003800200 */
[----:B------:R-:W-:Y:S01]  /*0230*/  LOP3.LUT R2, R0, 0x1f, RZ, 0xc0, !PT ;  /* 0x0000001f00027812 */ /* 0x000fe200078ec0ff */
[----:B------:R-:W-:Y:S01]  /*0240*/  ULEA UR5, UR6, UR5, 0x18 ;  /* 0x0000000506057291 */ /* 0x000fe2000f8ec0ff */
[----:B------:R-:W-:Y:S02]  /*0250*/  SHF.R.U32.HI R5, RZ, 0x7, R0 ;  /* 0x00000007ff057819 */ /* 0x000fe40000011600 */
[----:B------:R-:W-:-:S05]  /*0260*/  LOP3.LUT R6, R4, 0x300, RZ, 0xc0, !PT ;  /* 0x0000030004067812 */ /* 0x000fca00078ec0ff */
[----:B------:R-:W-:Y:S01]  /*0270*/  VIADD R11, R6, UR5 ;  /* 0x00000005060b7c36 */ /* 0x000fe20008000000 */
[----:B------:R-:W-:Y:S06]  /*0280*/  @P0 BRA `(.L_x_73) ;  /* 0x0000000000540947 */ /* 0x000fec0003800000 */
[----:B------:R-:W1:Y:S01]  /*0290*/  LDCU UR11, c[0x0][0x388] ;  /* 0x00007100ff0b77ac */ /* 0x000e620008000800 */
[----:B------:R-:W-:Y:S01]  /*02a0*/  LEA R12, R5, R2, 0x5 ;  /* 0x00000002050c7211 */ /* 0x000fe200078e28ff */
[----:B------:R-:W-:-:S04]  /*02b0*/  VIADD R9, R10, UR7 ;  /* 0x000000070a097c36 */ /* 0x000fc80008000000 */
[----:B------:R-:W-:Y:S01]  /*02c0*/  VIADD R6, R12, UR7 ;  /* 0x000000070c067c36 */ /* 0x000fe20008000000 */
[----:B------:R-:W-:-:S04]  /*02d0*/  ISETP.GE.AND P0, PT, R9, UR10, PT ;  /* 0x0000000a09007c0c */ /* 0x000fc8000bf06270 */
[----:B-1----:R-:W-:-:S04]  /*02e0*/  ISETP.GE.OR P0, PT, R6, UR11, P0 ;  /* 0x0000000b06007c0c */ /* 0x002fc80008706670 */
[----:B------:R-:W-:-:S13]  /*02f0*/  ISETP.GE.U32.OR P0, PT, R12, R3, P0 ;  /* 0x000000030c00720c */ /* 0x000fda0000706470 */
        /* <DEDUP_REMOVED lines=12> */
.L_x_74:
[----:B------:R-:W-:-:S05]  /*03c0*/  IMAD R12, R12, 0x4, R11 ;  /* 0x000000040c0c7824 */ /* 0x000fca00078e020b */
[----:B------:R2:W-:Y:S02]  /*03d0*/  STS [R12], RZ ;  /* 0x000000ff0c007388 */ /* 0x0005e40000000800 */
.L_x_73:
[----:B------:R-:W-:Y:S05]  /*03e0*/  BSYNC.RECONVERGENT B0 ;  /* 0x0000000000007941 */ /* 0x000fea0003800200 */
.L_x_72:
[----:B------:R-:W-:Y:S01]  /*03f0*/  LOP3.LUT R10, R10, 0x4, RZ, 0xfc, !PT ;  /* 0x000000040a0a7812 */ /* 0x000fe200078efcff */
[----:B------:R-:W-:Y:S03]  /*0400*/  BSSY.RECONVERGENT B0, `(.L_x_75) ;  /* 0x0000018000007945 */ /* 0x000fe60003800200 */
[----:B------:R-:W-:-:S13]  /*0410*/  ISETP.GE.U32.AND P0, PT, R10, R3, PT ;  /* 0x000000030a00720c */ /* 0x000fda0003f06070 */
[----:B------:R-:W-:Y:S05]  /*0420*/  @P0 BRA `(.L_x_76) ;  /* 0x0000000000540947 */ /* 0x000fea0003800000 */
[----:B------:R-:W3:Y:S01]  /*0430*/  LDCU UR11, c[0x0][0x388] ;  /* 0x00007100ff0b77ac */ /* 0x000ee20008000800 */
[----:B------:R-:W-:Y:S02]  /*0440*/  VIADD R9, R10, UR7 ;  /* 0x000000070a097c36 */ /* 0x000fe40008000000 */
[----:B------:R-:W-:-:S03]  /*0450*/  IMAD R10, R5, 0x20, R2 ;  /* 0x00000020050a7824 */ /* 0x000fc600078e0202 */
[----:B------:R-:W-:Y:S01]  /*0460*/  ISETP.GE.AND P0, PT, R9, UR10, PT ;  /* 0x0000000a09007c0c */ /* 0x000fe2000bf06270 */
[----:B-1----:R-:W-:-:S05]  /*0470*/  VIADD R6, R10, UR7 ;  /* 0x000000070a067c36 */ /* 0x002fca0008000000 */
[----:B---3--:R-:W-:-:S04]  /*0480*/  ISETP.GE.OR P0, PT, R6, UR11, P0 ;  /* 0x0000000b06007c0c */ /* 0x008fc80008706670 */
[----:B------:R-:W-:-:S13]  /*0490*/  ISETP.GE.U32.OR P0, PT, R10, R3, P0 ;  /* 0x000000030a00720c */ /* 0x000fda0000706470 */
[----:B------:R-:W-:Y:S05]  /*04a0*/  @P0 BRA `(.L_x_77) ;  /* 0x00000000002c0947 */ /* 0x000fea0003800000 */
[----:B------:R-:W1:Y:S01]  /*04b0*/  LDCU UR11, c[0x0][0x390] ;  /* 0x00007200ff0b77ac */ /* 0x000e620008000800 */
[--C-:B------:R-:W-:Y:S01]  /*04c0*/  SHF.R.S32.HI R7, RZ, 0x1f, R6.reuse ;  /* 0x0000001fff077819 */ /* 0x100fe20000011406 */
[----:B------:R-:W3:Y:S02]  /*04d0*/  LDCU.64 UR12, c[0x0][0x380] ;  /* 0x00007000ff0c77ac */ /* 0x000ee40008000a00 */
[----:B-1----:R-:W-:-:S03]  /*04e0*/  IMAD.WIDE R6, R9, UR11, R6 ;  /* 0x0000000b09067c25 */ /* 0x002fc6000f8e0206 */
[----:B---3--:R-:W-:-:S04]  /*04f0*/  LEA R8, P0, R6, UR12, 0x1 ;  /* 0x0000000c06087c11 */ /* 0x008fc8000f8008ff */
[----:B------:R-:W-:-:S05]  /*0500*/  LEA.HI.X R9, R6, UR13, R7, 0x1, P0 ;  /* 0x0000000d06097c11 */ /* 0x000fca00080f0c07 */
[----:B------:R-:W3:Y:S01]  /*0510*/  LDG.E.U16.CONSTANT R8, desc[UR8][R8.64] ;  /* 0x0000000808087981 */ /* 0x000ee2000c1e9500 */
[----:B------:R-:W-:Y:S02]  /*0520*/  IMAD R11, R10, 0x4, R11 ;  /* 0x000000040a0b7824 */ /* 0x000fe400078e020b */
[----:B---3--:R-:W-:-:S05]  /*0530*/  HADD2.F32 R6, -RZ, R8.H0_H0 ;  /* 0x20000008ff067230 */ /* 0x008fca0000004100 */
[----:B------:R4:W-:Y:S01]  /*0540*/  STS [R11+0x400], R6 ;  /* 0x000400060b007388 */ /* 0x0009e20000000800 */
[----:B------:R-:W-:Y:S05]  /*0550*/  BRA `(.L_x_76) ;  /* 0x0000000000087947 */ /* 0x000fea0003800000 */
.L_x_77:
[----:B------:R-:W-:-:S05]  /*0560*/  LEA R10, R10, R11, 0x2 ;  /* 0x0000000b0a0a7211 */ /* 0x000fca00078e10ff */
[----:B------:R3:W-:Y:S02]  /*0570*/  STS [R10+0x400], RZ ;  /* 0x000400ff0a007388 */ /* 0x0007e40000000800 */
.L_x_76:
[----:B------:R-:W-:Y:S05]  /*0580*/  BSYNC.RECONVERGENT B0 ;  /* 0x0000000000007941 */ /* 0x000fea0003800200 */
.L_x_75:
[----:B------:R-:W-:-:S04]  /*0590*/  DEPBAR.LE SB0, 0x0 ;  /* 0x000080000000791a */ /* 0x000fc80000000000 */
[----:B------:R-:W-:Y:S01]  /*05a0*/  ULEA UR4, UR6, UR4, 0x18 ;  /* 0x0000000406047291 */ /* 0x000fe2000f8ec0ff */
[----:B-1--4-:R-:W-:Y:S01]  /*05b0*/  LOP3.LUT R6, R2, 0x20, RZ, 0xfc, !PT ;  /* 0x0000002002067812 */ /* 0x012fe200078efcff */
[----:B--2---:R-:W-:Y:S01]  /*05c0*/  IMAD R12, R5, 0x20, R2 ;  /* 0x00000020050c7824 */ /* 0x004fe200078e0202 */
[----:B------:R-:W-:Y:S08]  /*05d0*/  BAR.SYNC.DEFER_BLOCKING 0x0 ;  /* 0x0000000000007b1d */ /* 0x000ff00000010000 */
[----:B------:R-:W-:Y:S01]  /*05e0*/  BAR.SYNC.DEFER_BLOCKING 0x0 ;  /* 0x0000000000007b1d */ /* 0x000fe20000010000 */
[-C--:B------:R-:W-:Y:S01]  /*05f0*/  ISETP.GE.U32.AND P1, PT, R6, R3.reuse, PT ;  /* 0x000000030600720c */ /* 0x080fe20003f26070 */
[----:B------:R-:W-:Y:S01]  /*0600*/  VIADD R9, R4, UR4 ;  /* 0x0000000404097c36 */ /* 0x000fe20008000000 */
[----:B------:R-:W-:Y:S01]  /*0610*/  ISETP.GE.U32.AND P0, PT, R2, R3, PT ;  /* 0x000000030200720c */ /* 0x000fe20003f06070 */
[----:B------:R-:W-:-:S02]  /*0620*/  IMAD.MOV.U32 R7, RZ, RZ, RZ ;  /* 0x000000ffff077224 */ /* 0x000fc400078e00ff */
[----:B---3--:R-:W-:Y:S01]  /*0630*/  IMAD R10, R2, 0x4, R9 ;  /* 0x00000004020a7824 */ /* 0x008fe200078e0209 */
[----:B------:R-:W-:Y:S01]  /*0640*/  CS2R R8, SRZ ;  /* 0x0000000000087805 */ /* 0x000fe2000001ff00 */
[----:B------:R-:W1:Y:S01]  /*0650*/  LDCU UR4, c[0x0][0x388] ;  /* 0x00007100ff0477ac */ /* 0x000e620008000800 */
[----:B------:R-:W-:Y:S02]  /*0660*/  IMAD.MOV.U32 R4, RZ, RZ, RZ ;  /* 0x000000ffff047224 */ /* 0x000fe400078e00ff */
[----:B------:R-:W-:-:S03]  /*0670*/  VIADD R5, R12, UR7 ;  /* 0x000000070c057c36 */ /* 0x000fc60008000000 */
[----:B------:R2:W3:Y:S04]  /*0680*/  @!P1 LDS R9, [R10+0x80] ;  /* 0x000080000a099984 */ /* 0x0004e80000000800 */
[----:B------:R2:W4:Y:S04]  /*0690*/  @!P1 LDS R8, [R10+0x880] ;  /* 0x000880000a089984 */ /* 0x0005280000000800 */
[----:B------:R2:W2:Y:S04]  /*06a0*/  @!P0 LDS R7, [R10] ;  /* 0x000000000a078984 */ /* 0x0004a80000000800 */
[----:B------:R2:W2:Y:S01]  /*06b0*/  @!P0 LDS R4, [R10+0x800] ;  /* 0x000800000a048984 */ /* 0x0004a20000000800 */
[----:B-1----:R-:W-:Y:S01]  /*06c0*/  ISETP.GE.AND P0, PT, R5, UR4, PT ;  /* 0x0000000405007c0c */ /* 0x002fe2000bf06270 */
[----:B------:R-:W-:-:S03]  /*06d0*/  IMAD.MOV.U32 R5, RZ, RZ, RZ ;  /* 0x000000ffff057224 */ /* 0x000fc600078e00ff */
[C---:B------:R-:W-:Y:S02]  /*06e0*/  ISETP.LT.U32.AND P0, PT, R12.reuse, R3, !P0 ;  /* 0x000000030c00720c */ /* 0x040fe40004701070 */
[----:B------:R-:W-:-:S11]  /*06f0*/  LEA R3, R12, UR5, 0x2 ;  /* 0x000000050c037c11 */ /* 0x000fd6000f8e10ff */
.L_x_86:
[----:B-12---:R-:W1:Y:S01]  /*0700*/  S2R R10, SR_TID.X ;  /* 0x00000000000a7919 */ /* 0x006e620000002100 */
[----:B------:R-:W2:Y:S01]  /*0710*/  S2UR UR5, SR_CgaCtaId ;  /* 0x00000000000579c3 */ /* 0x000ea20000008800 */
[----:B------:R-:W-:Y:S01]  /*0720*/  UMOV UR4, 0x400 ;  /* 0x0000040000047882 */ /* 0x000fe20000000000 */
[----:B------:R-:W5:Y:S01]  /*0730*/  LDCU UR7, c[0x0][0x398] ;  /* 0x00007300ff0777ac */ /* 0x000f620008000800 */
[----:B------:R-:W-:Y:S01]  /*0740*/  SHF.L.U32 R11, R5, 0x8, RZ ;  /* 0x00000008050b7819 */ /* 0x000fe200000006ff */
[----:B------:R-:W-:Y:S01]  /*0750*/  IMAD.IADD R23, R6, 0x1, -R5 ;  /* 0x0000000106177824 */ /* 0x000fe200078e0a05 */
[----:B------:R-:W-:Y:S02]  /*0760*/  UIADD3 UR6, UPT, UPT, UR4, 0x1000, URZ ;  /* 0x0000100004067890 */ /* 0x000fe4000fffe0ff */
[----:B------:R-:W-:Y:S01]  /*0770*/  LOP3.LUT R11, R11, 0x400, RZ, 0xc0, !PT ;  /* 0x000004000b0b7812 */ /* 0x000fe200078ec0ff */
[----:B------:R-:W-:Y:S02]  /*0780*/  IMAD.IADD R21, R5, 0x1, -R2 ;  /* 0x0000000105157824 */ /* 0x000fe400078e0a02 */
[----:B------:R-:W-:-:S02]  /*0790*/  IMAD.MOV.U32 R25, RZ, RZ, 0x1 ;  /* 0x00000001ff197424 */ /* 0x000fc400078e00ff */
[----:B------:R-:W-:Y:S01]  /*07a0*/  IMAD.MOV.U32 R13, RZ, RZ, R5 ;  /* 0x000000ffff0d7224 */ /* 0x000fe200078e0005 */
[----:B-----5:R-:W-:Y:S01]  /*07b0*/  ISETP.GE.U32.AND P4, PT, R2, UR7, PT ;  /* 0x0000000702007c0c */ /* 0x020fe2000bf86070 */
[----:B--2---:R-:W-:Y:S02]  /*07c0*/  ULEA UR6, UR5, UR6, 0x18 ;  /* 0x0000000605067291 */ /* 0x004fe4000f8ec0ff */
[----:B------:R-:W-:-:S04]  /*07d0*/  ULEA UR4, UR5, UR4, 0x18 ;  /* 0x0000000405047291 */ /* 0x000fc8000f8ec0ff */
[----:B------:R-:W-:Y:S01]  /*07e0*/  LEA R14, R2, UR6, 0x2 ;  /* 0x00000006020e7c11 */ /* 0x000fe2000f8e10ff */
[----:B-1----:R-:W-:-:S04]  /*07f0*/  IMAD.SHL.U32 R10, R10, 0x8, RZ ;  /* 0x000000080a0a7824 */ /* 0x002fc800078e00ff */
[----:B------:R-:W1:Y:S01]  /*0800*/  LDCU UR6, c[0x0][0x398] ;  /* 0x00007300ff0677ac */ /* 0x000e620008000800 */
[----:B------:R-:W-:Y:S02]  /*0810*/  LOP3.LUT R12, R10, 0x700, RZ, 0xc0, !PT ;  /* 0x000007000a0c7812 */ /* 0x000fe400078ec0ff */
[----:B------:R-:W-:Y:S02]  /*0820*/  IADD3 R10, PT, PT, R14, 0x80, R11 ;  /* 0x000000800e0a7810 */ /* 0x000fe40007ffe00b */
[----:B------:R-:W-:Y:S01]  /*0830*/  LOP3.LUT R11, R5, 0x1f, RZ, 0xc0, !PT ;  /* 0x0000001f050b7812 */ /* 0x000fe200078ec0ff */
[----:B------:R-:W-:-:S03]  /*0840*/  VIADD R12, R12, UR4 ;  /* 0x000000040c0c7c36 */ /* 0x000fc60008000000 */
[----:B------:R-:W-:Y:S01]  /*0850*/  IADD3 R24, PT, PT, -R2, R11, RZ ;  /* 0x0000000b02187210 */ /* 0x000fe20007ffe1ff */
[----:B------:R-:W-:-:S04]  /*0860*/  IMAD R12, R5, 0x4, R12 ;  /* 0x00000004050c7824 */ /* 0x000fc800078e020c */
[----:B------:R-:W-:-:S07]  /*0870*/  VIADD R12, R12, 0x800 ;  /* 0x000008000c0c7836 */ /* 0x000fce0000000000 */
.L_x_82:
[----:B-1----:R-:W-:Y:S02]  /*0880*/  ISETP.GE.U32.AND P5, PT, R6, UR6, PT ;  /* 0x0000000606007c0c */ /* 0x002fe4000bfa6070 */
[----:B------:R-:W-:Y:S02]  /*0890*/  CS2R R14, SRZ ;  /* 0x00000000000e7805 */ /* 0x000fe4000001ff00 */
[----:B------:R-:W-:Y:S01]  /*08a0*/  ISETP.GE.U32.AND P1, PT, R13, 0x40, PT ;  /* 0x000000400d00780c */ /* 0x000fe20003f26070 */
[----:B----4-:R-:W-:Y:S01]  /*08b0*/  IMAD.MOV.U32 R16, RZ, RZ, R8 ;  /* 0x000000ffff107224 */ /* 0x010fe200078e0008 */
[----:B------:R-:W-:Y:S01]  /*08c0*/  BSSY.RECONVERGENT B0, `(.L_x_78) ;  /* 0x0000013000007945 */ /* 0x000fe20003800200 */
[----:B------:R-:W-:Y:S01]  /*08d0*/  HFMA2 R8, -RZ, RZ, 0, 0 ;  /* 0x00000000ff087431 */ /* 0x000fe200000001ff */
[----:B------:R-:W-:Y:S01]  /*08e0*/  ISETP.EQ.AND P1, PT, R24, RZ, !P1 ;  /* 0x000000ff1800720c */ /* 0x000fe20004f22270 */
[----:B------:R1:W2:Y:S01]  /*08f0*/  @!P4 LDS R14, [R10+-0x80] ;  /* 0xffff80000a0ec984 */ /* 0x0002a20000000800 */
[----:B------:R-:W-:-:S02]  /*0900*/  IMAD.MOV.U32 R17, RZ, RZ, R4 ;  /* 0x000000ffff117224 */ /* 0x000fc400078e0004 */
[----:B------:R-:W-:Y:S02]  /*0910*/  IMAD.MOV.U32 R19, RZ, RZ, R7 ;  /* 0x000000ffff137224 */ /* 0x000fe400078e0007 */
[----:B---3--:R-:W-:Y:S01]  /*0920*/  IMAD.MOV.U32 R18, RZ, RZ, R9 ;  /* 0x000000ffff127224 */ /* 0x008fe200078e0009 */
[----:B------:R1:W3:Y:S01]  /*0930*/  @!P5 LDS R15, [R10] ;  /* 0x000000000a0fd984 */ /* 0x0002e20000000800 */
[----:B------:R-:W-:-:S05]  /*0940*/  IMAD.MOV.U32 R4, RZ, RZ, RZ ;  /* 0x000000ffff047224 */ /* 0x000fca00078e00ff */
[----:B------:R-:W-:Y:S05]  /*0950*/  @!P1 BRA `(.L_x_79) ;  /* 0x0000000000249947 */ /* 0x000fea0003800000 */
[----:B------:R-:W-:Y:S01]  /*0960*/  ISETP.NE.AND P2, PT, R23, 0x20, PT ;  /* 0x000000201700780c */ /* 0x000fe20003f45270 */
[----:B------:R-:W-:Y:S02]  /*0970*/  IMAD.MOV.U32 R4, RZ, RZ, R19 ;  /* 0x000000ffff047224 */ /* 0x000fe400078e0013 */
[----:B------:R-:W-:-:S10]  /*0980*/  IMAD.MOV.U32 R8, RZ, RZ, R17 ;  /* 0x000000ffff087224 */ /* 0x000fd400078e0011 */
[----:B------:R-:W-:Y:S05]  /*0990*/  @!P2 BRA `(.L_x_79) ;  /* 0x000000000014a947 */ /* 0x000fea0003800000 */
[----:B------:R-:W-:Y:S01]  /*09a0*/  ISETP.NE.AND P2, PT, R21, 0x20, PT ;  /* 0x000000201500780c */ /* 0x000fe20003f45270 */
[----:B------:R-:W-:Y:S02]  /*09b0*/  IMAD.MOV.U32 R4, RZ, RZ, R18 ;  /* 0x000000ffff047224 */ /* 0x000fe400078e0012 */
[----:B------:R-:W-:-:S10]  /*09c0*/  IMAD.MOV.U32 R8, RZ, RZ, R16 ;  /* 0x000000ffff087224 */ /* 0x000fd400078e0010 */
[----:B------:R4:W1:Y:S04]  /*09d0*/  @P2 LDS R4, [R12+-0x800] ;  /* 0xfff800000c042984 */ /* 0x0008680000000800 */
[----:B------:R4:W1:Y:S02]  /*09e0*/  @P2 LDS R8, [R12] ;  /* 0x000000000c082984 */ /* 0x0008640000000800 */
.L_x_79:
[----:B------:R-:W-:Y:S05]  /*09f0*/  BSYNC.RECONVERGENT B0 ;  /* 0x0000000000007941 */ /* 0x000fea0003800200 */
.L_x_78:
[----:B-1----:R-:W3:Y:S01]  /*0a00*/  SHFL.IDX PT, R20, R4, R11, 0x1f ;  /* 0x00001f0b04147589 */ /* 0x002ee200000e0000 */
[C---:B------:R-:W-:Y:S01]  /*0a10*/  ISETP.GE.U32.AND P2, PT, R13.reuse, R2, PT ;  /* 0x000000020d00720c */ /* 0x040fe20003f46070 */
[----:B------:R-:W-:Y:S02]  /*0a20*/  BSSY.RECONVERGENT B0, `(.L_x_80) ;  /* 0x000001f000007945 */ /* 0x000fe40003800200 */
[----:B------:R-:W1:Y:S01]  /*0a30*/  SHFL.IDX PT, R22, R8, R11, 0x1f ;  /* 0x00001f0b08167589 */ /* 0x000e6200000e0000 */
[----:B------:R-:W-:Y:S02]  /*0a40*/  ISETP.LT.U32.OR P3, PT, R13, R6, !P2 ;  /* 0x000000060d00720c */ /* 0x000fe40005761470 */
[----:B------:R-:W-:Y:S02]  /*0a50*/  ISETP.LT.U32.AND P2, PT, R2, UR6, !P2 ;  /* 0x0000000602007c0c */ /* 0x000fe4000d741070 */
[----:B------:R-:W-:-:S13]  /*0a60*/  ISETP.LT.U32.AND P3, PT, R6, UR6, P3 ;  /* 0x0000000606007c0c */ /* 0x000fda0009f61070 */
[CC--:B---3--:R-:W-:Y:S01]  /*0a70*/  @P3 FFMA R18, R20.reuse, -R15.reuse, R18 ;  /* 0x8000000f14123223 */ /* 0x0c8fe20000000012 */
[-C--:B--2---:R-:W-:Y:S01]  /*0a80*/  @P2 FFMA R19, R20, -R14.reuse, R19 ;  /* 0x8000000e14132223 */ /* 0x084fe20000000013 */
[C---:B-1----:R-:W-:Y:S01]  /*0a90*/  @P2 FFMA R17, R22.reuse, -R14, R17 ;  /* 0x8000000e16112223 */ /* 0x042fe20000000011 */
[----:B------:R-:W-:Y:S02]  /*0aa0*/  @P3 FFMA R16, R22, -R15, R16 ;  /* 0x8000000f16103223 */ /* 0x000fe40000000010 */
[----:B------:R-:W-:Y:S01]  /*0ab0*/  IMAD.MOV.U32 R7, RZ, RZ, R19 ;  /* 0x000000ffff077224 */ /* 0x000fe200078e0013 */
[----:B------:R-:W-:Y:S01]  /*0ac0*/  MOV R9, R18 ;  /* 0x0000001200097202 */ /* 0x000fe20000000f00 */
[----:B------:R-:W-:Y:S02]  /*0ad0*/  IMAD.MOV.U32 R4, RZ, RZ, R17 ;  /* 0x000000ffff047224 */ /* 0x000fe400078e0011 */
[----:B------:R-:W-:Y:S01]  /*0ae0*/  IMAD.MOV.U32 R8, RZ, RZ, R16 ;  /* 0x000000ffff087224 */ /* 0x000fe200078e0010 */
[----:B------:R-:W-:Y:S06]  /*0af0*/  @!P1 BRA `(.L_x_81) ;  /* 0x0000000000449947 */ /* 0x000fec0003800000 */
[----:B------:R-:W-:Y:S01]  /*0b00*/  ISETP.NE.AND P1, PT, R23, 0x20, PT ;  /* 0x000000201700780c */ /* 0x000fe20003f25270 */
[----:B------:R-:W-:Y:S02]  /*0b10*/  IMAD.MOV.U32 R7, RZ, RZ, R20 ;  /* 0x000000ffff077224 */ /* 0x000fe400078e0014 */
[----:B------:R-:W-:Y:S02]  /*0b20*/  IMAD.MOV.U32 R4, RZ, RZ, R22 ;  /* 0x000000ffff047224 */ /* 0x000fe400078e0016 */
[----:B------:R-:W-:Y:S02]  /*0b30*/  IMAD.MOV.U32 R9, RZ, RZ, R18 ;  /* 0x000000ffff097224 */ /* 0x000fe400078e0012 */
[----:B------:R-:W-:-:S06]  /*0b40*/  IMAD.MOV.U32 R8, RZ, RZ, R16 ;  /* 0x000000ffff087224 */ /* 0x000fcc00078e0010 */
[----:B------:R-:W-:Y:S05]  /*0b50*/  @!P1 BRA `(.L_x_81) ;  /* 0x00000000002c9947 */ /* 0x000fea0003800000 */
[----:B------:R-:W-:Y:S01]  /*0b60*/  ISETP.NE.AND P1, PT, R21, 0x20, PT ;  /* 0x000000201500780c */ /* 0x000fe20003f25270 */
[----:B------:R-:W-:Y:S01]  /*0b70*/  IMAD.MOV.U32 R9, RZ, RZ, R20 ;  /* 0x000000ffff097224 */ /* 0x000fe200078e0014 */
[----:B------:R-:W-:Y:S01]  /*0b80*/  MOV R7, R19 ;  /* 0x0000001300077202 */ /* 0x000fe20000000f00 */
[----:B------:R-:W-:Y:S02]  /*0b90*/  IMAD.MOV.U32 R4, RZ, RZ, R17 ;  /* 0x000000ffff047224 */ /* 0x000fe400078e0011 */
[----:B------:R-:W-:-:S08]  /*0ba0*/  IMAD.MOV.U32 R8, RZ, RZ, R22 ;  /* 0x000000ffff087224 */ /* 0x000fd000078e0016 */
[----:B------:R1:W-:Y:S01]  /*0bb0*/  @P1 STS [R12+-0x800], R20 ;  /* 0xfff800140c001388 */ /* 0x0003e20000000800 */
[----:B------:R-:W-:Y:S02]  /*0bc0*/  @P1 IMAD.MOV.U32 R9, RZ, RZ, R18 ;  /* 0x000000ffff091224 */ /* 0x000fe400078e0012 */
[----:B------:R-:W-:Y:S01]  /*0bd0*/  @P1 IMAD.MOV.U32 R7, RZ, RZ, R19 ;  /* 0x000000ffff071224 */ /* 0x000fe200078e0013 */
[----:B------:R1:W-:Y:S01]  /*0be0*/  @P1 STS [R12], R22 ;  /* 0x000000160c001388 */ /* 0x0003e20000000800 */
[----:B------:R-:W-:Y:S02]  /*0bf0*/  @P1 IMAD.MOV.U32 R4, RZ, RZ, R17 ;  /* 0x000000ffff041224 */ /* 0x000fe400078e0011 */
[----:B------:R-:W-:-:S07]  /*0c00*/  @P1 IMAD.MOV.U32 R8, RZ, RZ, R16 ;  /* 0x000000ffff081224 */ /* 0x000fce00078e0010 */
.L_x_81:
[----:B------:R-:W-:Y:S05]  /*0c10*/  BSYNC.RECONVERGENT B0 ;  /* 0x0000000000007941 */ /* 0x000fea0003800200 */
.L_x_80:
[----:B------:R-:W-:Y:S01]  /*0c20*/  VIADD R13, R13, 0x1 ;  /* 0x000000010d0d7836 */ /* 0x000fe20000000000 */
[----:B------:R-:W-:Y:S01]  /*0c30*/  IADD3 R14, PT, PT, R25, -0x1, RZ ;  /* 0xffffffff190e7810 */ /* 0x000fe20007ffe0ff */
[----:B------:R-:W-:Y:S01]  /*0c40*/  BAR.SYNC.DEFER_BLOCKING 0x0 ;  /* 0x0000000000007b1d */ /* 0x000fe20000010000 */
[----:B------:R-:W-:Y:S01]  /*0c50*/  VIADD R11, R11, 0x1 ;  /* 0x000000010b0b7836 */ /* 0x000fe20000000000 */
[----:B------:R-:W-:Y:S01]  /*0c60*/  IADD3 R10, PT, PT, R10, 0x100, RZ ;  /* 0x000001000a0a7810 */ /* 0x000fe20007ffe0ff */
[----:B------:R-:W-:Y:S01]  /*0c70*/  VIADD R24, R24, 0x1 ;  /* 0x0000000118187836 */ /* 0x000fe20000000000 */
[----:B------:R-:W-:Y:S01]  /*0c80*/  ISETP.GE.U32.AND P1, PT, R14, 0x3, PT ;  /* 0x000000030e00780c */ /* 0x000fe20003f26070 */
[----:B------:R-:W-:Y:S01]  /*0c90*/  VIADD R23, R23, 0xffffffff ;  /* 0xffffffff17177836 */ /* 0x000fe20000000000 */
[----:B------:R-:W-:Y:S01]  /*0ca0*/  ISETP.LT.AND P2, PT, R13, UR6, PT ;  /* 0x000000060d007c0c */ /* 0x000fe2000bf41270 */
[----:B------:R-:W-:Y:S02]  /*0cb0*/  VIADD R21, R21, 0x1 ;  /* 0x0000000115157836 */ /* 0x000fe40000000000 */
[----:B-1--4-:R-:W-:-:S02]  /*0cc0*/  VIADD R12, R12, 0x4 ;  /* 0x000000040c0c7836 */ /* 0x012fc40000000000 */
[----:B------:R-:W-:-:S08]  /*0cd0*/  VIADD R25, R25, 0x1 ;  /* 0x0000000119197836 */ /* 0x000fd00000000000 */
[----:B------:R-:W-:Y:S05]  /*0ce0*/  @!P1 BRA P2, `(.L_x_82) ;  /* 0xfffffff800e49947 */ /* 0x000fea000103ffff */
[----:B------:R-:W-:-:S13]  /*0cf0*/  ISETP.GT.U32.AND P1, PT, R5, 0x37, PT ;  /* 0x000000370500780c */ /* 0x000fda0003f24070 */
[----:B------:R-:W-:Y:S05]  /*0d00*/  @P1 BRA `(.L_x_83) ;  /* 0x0000000000901947 */ /* 0x000fea0003800000 */
[----:B------:R-:W-:Y:S01]  /*0d10*/  SHF.R.U32.HI R15, RZ, 0x5, R0 ;  /* 0x00000005ff0f7819 */ /* 0x000fe20000011600 */
[----:B------:R-:W-:Y:S01]  /*0d20*/  BSSY.RECONVERGENT B0, `(.L_x_83) ;  /* 0x0000022000007945 */ /* 0x000fe20003800200 */
[----:B------:R-:W-:Y:S02]  /*0d30*/  SHF.R.U32.HI R13, RZ, 0x2, R5 ;  /* 0x00000002ff0d7819 */ /* 0x000fe40000011605 */
[----:B------:R-:W-:-:S05]  /*0d40*/  LOP3.LUT R10, R15, 0x3, RZ, 0xc0, !PT ;  /* 0x000000030f0a7812 */ /* 0x000fca00078ec0ff */
[----:B------:R-:W-:-:S04]  /*0d50*/  IMAD R10, R13, 0x4, R10 ;  /* 0x000000040d0a7824 */ /* 0x000fc800078e020a */
[----:B------:R-:W-:Y:S02]  /*0d60*/  VIADD R11, R10, 0x8 ;  /* 0x000000080a0b7836 */ /* 0x000fe40000000000 */
[----:B------:R-:W-:-:S03]  /*0d70*/  IMAD.SHL.U32 R10, R13, 0x4, RZ ;  /* 0x000000040d0a7824 */ /* 0x000fc600078e00ff */
[----:B------:R-:W-:Y:S02]  /*0d80*/  ISETP.GE.AND P1, PT, R11, UR6, PT ;  /* 0x000000060b007c0c */ /* 0x000fe4000bf26270 */
[----:B------:R-:W-:-:S11]  /*0d90*/  LOP3.LUT R10, R10, 0x4, RZ, 0xe2, !PT ;  /* 0x000000040a0a7812 */ /* 0x000fd600078ee2ff */
[----:B------:R-:W-:Y:S05]  /*0da0*/  @P1 BRA `(.L_x_84) ;  /* 0x0000000000641947 */ /* 0x000fea0003800000 */
[----:B------:R-:W1:Y:S01]  /*0db0*/  LDC R12, c[0x0][0x394] ;  /* 0x0000e500ff0c7b82 */ /* 0x000e620000000800 */
[----:B------:R-:W2:Y:S01]  /*0dc0*/  LDCU UR4, c[0x0][0x38c] ;  /* 0x00007180ff0477ac */ /* 0x000ea20008000800 */
[----:B------:R-:W-:-:S04]  /*0dd0*/  LOP3.LUT R10, R10, 0x4, RZ, 0x3c, !PT ;  /* 0x000000040a0a7812 */ /* 0x000fc800078e3cff */
[----:B------:R-:W-:Y:S01]  /*0de0*/  LOP3.LUT R14, R10, 0x3, R15, 0xf8, !PT ;  /* 0x000000030a0e7812 */ /* 0x000fe200078ef80f */
[----:B-1----:R-:W-:-:S05]  /*0df0*/  IMAD.IADD R13, R11, 0x1, R12 ;  /* 0x000000010b0d7824 */ /* 0x002fca00078e020c */
[----:B--2---:R-:W-:-:S13]  /*0e00*/  ISETP.GE.OR P1, PT, R13, UR4, !P0 ;  /* 0x000000040d007c0c */ /* 0x004fda000c726670 */
[----:B------:R-:W-:Y:S05]  /*0e10*/  @P1 BRA `(.L_x_85) ;  /* 0x0000000000401947 */ /* 0x000fea0003800000 */
[----:B------:R-:W1:Y:S01]  /*0e20*/  S2R R10, SR_TID.X ;  /* 0x00000000000a7919 */ /* 0x000e620000002100 */
[----:B------:R-:W2:Y:S01]  /*0e30*/  LDCU UR4, c[0x0][0x390] ;  /* 0x00007200ff0477ac */ /* 0x000ea20008000800 */
[----:B------:R-:W3:Y:S01]  /*0e40*/  LDCU.64 UR10, c[0x0][0x380] ;  /* 0x00007000ff0a77ac */ /* 0x000ee20008000a00 */
[----:B-1----:R-:W-:-:S04]  /*0e50*/  SHF.R.U32.HI R10, RZ, 0x2, R10 ;  /* 0x00000002ff0a7819 */ /* 0x002fc8000001160a */
[----:B------:R-:W-:-:S04]  /*0e60*/  LOP3.LUT R11, R10, 0x20, RZ, 0xc0, !PT ;  /* 0x000000200a0b7812 */ /* 0x000fc800078ec0ff */
[----:B------:R-:W-:-:S05]  /*0e70*/  LOP3.LUT R11, R11, 0x1f, R0, 0xf8, !PT ;  /* 0x0000001f0b0b7812 */ /* 0x000fca00078ef800 */
[----:B------:R-:W-:-:S05]  /*0e80*/  IMAD.IADD R10, R11, 0x1, R12 ;  /* 0x000000010b0a7824 */ /* 0x000fca00078e020c */
[----:B------:R-:W-:-:S03]  /*0e90*/  SHF.R.S32.HI R11, RZ, 0x1f, R10 ;  /* 0x0000001fff0b7819 */ /* 0x000fc6000001140a */
[----:B--2---:R-:W-:-:S03]  /*0ea0*/  IMAD.WIDE R10, R13, UR4, R10 ;  /* 0x000000040d0a7c25 */ /* 0x004fc6000f8e020a */
[----:B---3--:R-:W-:-:S04]  /*0eb0*/  LEA R12, P1, R10, UR10, 0x1 ;  /* 0x0000000a0a0c7c11 */ /* 0x008fc8000f8208ff */
[----:B------:R-:W-:-:S05]  /*0ec0*/  LEA.HI.X R13, R10, UR11, R11, 0x1, P1 ;  /* 0x0000000b0a0d7c11 */ /* 0x000fca00088f0c0b */
[----:B------:R-:W2:Y:S01]  /*0ed0*/  LDG.E.U16.CONSTANT R12, desc[UR8][R12.64] ;  /* 0x000000080c0c7981 */ /* 0x000ea2000c1e9500 */
[----:B------:R-:W-:Y:S01]  /*0ee0*/  LEA R11, R14, R3, 0x8 ;  /* 0x000000030e0b7211 */ /* 0x000fe200078e40ff */
[----:B--2---:R-:W-:-:S05]  /*0ef0*/  HADD2.F32 R10, -RZ, R12.H0_H0 ;  /* 0x2000000cff0a7230 */ /* 0x004fca0000004100 */
[----:B------:R1:W-:Y:S01]  /*0f00*/  STS [R11], R10 ;  /* 0x0000000a0b007388 */ /* 0x0003e20000000800 */
[----:B------:R-:W-:Y:S05]  /*0f10*/  BRA `(.L_x_84) ;  /* 0x0000000000087947 */ /* 0x000fea0003800000 */
.L_x_85:
[----:B------:R-:W-:-:S05]  /*0f20*/  IMAD R14, R14, 0x100, R3 ;  /* 0x000001000e0e7824 */ /* 0x000fca00078e0203 */
[----:B------:R2:W-:Y:S02]  /*0f30*/  STS [R14], RZ ;  /* 0x000000ff0e007388 */ /* 0x0005e40000000800 */
.L_x_84:
[----:B------:R-:W-:Y:S05]  /*0f40*/  BSYNC.RECONVERGENT B0 ;  /* 0x0000000000007941 */ /* 0x000fea0003800200 */
.L_x_83:
[----:B------:R-:W-:Y:S01]  /*0f50*/  VIADD R5, R5, 0x4 ;  /* 0x0000000405057836 */ /* 0x000fe20000000000 */
[----:B------:R-:W-:Y:S04]  /*0f60*/  BAR.SYNC.DEFER_BLOCKING 0x0 ;  /* 0x0000000000007b1d */ /* 0x000fe80000010000 */
[----:B------:R-:W-:-:S13]  /*0f70*/  ISETP.GE.AND P1, PT, R5, UR6, PT ;  /* 0x0000000605007c0c */ /* 0x000fda000bf26270 */
[----:B------:R-:W-:Y:S05]  /*0f80*/  @!P1 BRA `(.L_x_86) ;  /* 0xfffffff400dc9947 */ /* 0x000fea000383ffff */
[----:B------:R-:W3:Y:S01]  /*0f90*/  S2R R0, SR_TID.X ;  /* 0x0000000000007919 */ /* 0x000ee20000002100 */
[----:B------:R-:W4:Y:S01]  /*0fa0*/  S2UR UR5, SR_CgaCtaId ;  /* 0x00000000000579c3 */ /* 0x000f220000008800 */
[----:B------:R-:W-:Y:S01]  /*0fb0*/  UMOV UR4, 0x400 ;  /* 0x0000040000047882 */ /* 0x000fe20000000000 */
[----:B------:R-:W-:Y:S01]  /*0fc0*/  ISETP.GE.U32.AND P0, PT, R2, UR6, PT ;  /* 0x0000000602007c0c */ /* 0x000fe2000bf06070 */
[----:B----4-:R-:W-:Y:S01]  /*0fd0*/  ULEA UR4, UR5, UR4, 0x18 ;  /* 0x0000000405047291 */ /* 0x010fe2000f8ec0ff */
[----:B---3--:R-:W-:Y:S02]  /*0fe0*/  SHF.R.U32.HI R3, RZ, 0x5, R0 ;  /* 0x00000005ff037819 */ /* 0x008fe40000011600 */
[----:B------:R-:W-:-:S03]  /*0ff0*/  LOP3.LUT R0, R0, 0x1f, RZ, 0xc0, !PT ;  /* 0x0000001f00007812 */ /* 0x000fc600078ec0ff */
[----:B------:R-:W-:-:S04]  /*1000*/  IMAD.SHL.U32 R3, R3, 0x100, RZ ;  /* 0x0000010003037824 */ /* 0x000fc800078e00ff */
[----:B------:R-:W-:-:S04]  /*1010*/  VIADD R3, R3, UR4 ;  /* 0x0000000403037c36 */ /* 0x000fc80008000000 */
[----:B------:R-:W-:-:S05]  /*1020*/  IMAD R0, R0, 0x4, R3 ;  /* 0x0000000400007824 */ /* 0x000fca00078e0203 */
[----:B------:R-:W-:Y:S04]  /*1030*/  @!P0 STS [R0], R7 ;  /* 0x0000000700008388 */ /* 0x000fe80000000800 */
[----:B------:R-:W-:Y:S04]  /*1040*/  @!P0 STS [R0+0x800], R4 ;  /* 0x0008000400008388 */ /* 0x000fe80000000800 */
[----:B------:R-:W-:Y:S04]  /*1050*/  @!P5 STS [R0+0x80], R9 ;  /* 0x000080090000d388 */ /* 0x000fe80000000800 */
[----:B------:R-:W-:Y:S01]  /*1060*/  @!P5 STS [R0+0x880], R8 ;  /* 0x000880080000d388 */ /* 0x000fe20000000800 */
[----:B------:R-:W-:Y:S06]  /*1070*/  BAR.SYNC.DEFER_BLOCKING 0x0 ;  /* 0x0000000000007b1d */ /* 0x000fec0000010000 */
[----:B------:R-:W-:Y:S05]  /*1080*/  EXIT ;  /* 0x000000000000794d */ /* 0x000fea0003800000 */
.L_x_87:
        /* <DEDUP_REMOVED lines=15> */
.L_x_110:


//--------------------- .text._Z30A12_trsm_kernel_half_optimizedILi32EEvP6__halfiiiii --------------------------
	.section	.text._Z30A12_trsm_kernel_half_optimizedILi32EEvP6__halfiiiii,"ax",@progbits
	.align	128
        .global         _Z30A12_trsm_kernel_half_optimizedILi32EEvP6__halfiiiii
        .type           _Z30A12_trsm_kernel_half_optimizedILi32EEvP6__halfiiiii,@function
        .size           _Z30A12_trsm_kernel_half_optimizedILi32EEvP6__halfiiiii,(.L_x_111 - _Z30A12_trsm_kernel_half_optimizedILi32EEvP6__halfiiiii)
        .other          _Z30A12_trsm_kernel_half_optimizedILi32EEvP6__halfiiiii,@"STO_CUDA_ENTRY STV_DEFAULT"
_Z30A12_trsm_kernel_half_optimizedILi32EEvP6__halfiiiii:
.text._Z30A12_trsm_kernel_half_optimizedILi32EEvP6__halfiiiii:
        /* <DEDUP_REMOVED lines=17> */
[----:B------:R-:W-:Y:S01]  /*0110*/  LOP3.LUT R3, R0, UR4, RZ, 0xfc, !PT ;  /* 0x0000000400037c12 */ /* 0x000fe2000f8efcff */
[----:B------:R-:W-:-:S04]  /*0120*/  UMOV UR4, 0x400 ;  /* 0x0000040000047882 */ /* 0x000fc80000000000 */
[----:B------:R-:W-:-:S04]  /*0130*/  IMAD.IADD R3, R2, 0x1, R3 ;  /* 0x0000000102037824 */ /* 0x000fc800078e0203 */
[C---:B------:R-:W-:Y:S01]  /*0140*/  VIADD R2, R3.reuse, 0x8 ;  /* 0x0000000803027836 */ /* 0x040fe20000000000 */
[----:B------:R-:W-:-:S04]  /*0150*/  ISETP.GE.AND P0, PT, R3, UR10, PT ;  /* 0x0000000a03007c0c */ /* 0x000fc8000bf06270 */
[----:B------:R-:W-:Y:S02]  /*0160*/  ISETP.GE.AND P1, PT, R2, UR10, PT ;  /* 0x0000000a02007c0c */ /* 0x000fe4000bf26270 */
[----:B------:R-:W-:-:S07]  /*0170*/  LOP3.LUT R2, R0, 0x3, RZ, 0xc0, !PT ;  /* 0x0000000300027812 */ /* 0x000fce00078ec0ff */
[----:B---34-:R-:W-:Y:S05]  /*0180*/  @P0 BRA `(.L_x_89) ;  /* 0x0000000000040947 */ /* 0x018fea0003800000 */
[----:B------:R-:W0:Y:S02]  /*0190*/  LDGDEPBAR ;  /* 0x00000000000079af */ /* 0x000e240000000000 */
.L_x_89:
[----:B------:R-:W-:Y:S05]  /*01a0*/  BSYNC.RECONVERGENT B0 ;  /* 0x0000000000007941 */ /* 0x000fea0003800200 */
.L_x_88:
[----:B------:R-:W-:Y:S04]  /*01b0*/  BSSY.RECONVERGENT B0, `(.L_x_90) ;  /* 0x0000003000007945 */ /* 0x000fe80003800200 */
[----:B------:R-:W-:Y:S05]  /*01c0*/  @P1 BRA `(.L_x_91) ;  /* 0x0000000000041947 */ /* 0x000fea0003800000 */
[----:B------:R-:W0:Y:S02]  /*01d0*/  LDGDEPBAR ;  /* 0x00000000000079af */ /* 0x000e240000000000 */
.L_x_91:
[----:B------:R-:W-:Y:S05]  /*01e0*/  BSYNC.RECONVERGENT B0 ;  /* 0x0000000000007941 */ /* 0x000fea0003800200 */
.L_x_90:
[----:B------:R-:W-:Y:S01]  /*01f0*/  ISETP.GE.U32.AND P0, PT, R2, R4, PT ;  /* 0x000000040200720c */ /* 0x000fe20003f06070 */
[----:B------:R-:W-:Y:S01]  /*0200*/  UIADD3 UR5, UPT, UPT, UR4, 0x800, URZ ;  /* 0x0000080004057890 */ /* 0x000fe2000fffe0ff */
[----:B------:R-:W-:Y:S01]  /*0210*/  IMAD.SHL.U32 R3, R0, 0x80, RZ ;  /* 0x0000008000037824 */ /* 0x000fe200078e00ff */
[----:B------:R-:W-:Y:S01]  /*0220*/  BSSY.RECONVERGENT B0, `(.L_x_92) ;  /* 0x000001e000007945 */ /* 0x000fe20003800200 */
[----:B------:R-:W-:Y:S01]  /*0230*/  SHF.R.U32.HI R6, RZ, 0x7, R5 ;  /* 0x00000007ff067819 */ /* 0x000fe20000011605 */
[----:B------:R-:W-:Y:S02]  /*0240*/  ULEA UR5, UR6, UR5, 0x18 ;  /* 0x0000000506057291 */ /* 0x000fe4000f8ec0ff */
[----:B------:R-:W-:Y:S02]  /*0250*/  LOP3.LUT R7, R3, 0x180, RZ, 0xc0, !PT ;  /* 0x0000018003077812 */ /* 0x000fe400078ec0ff */
[----:B------:R-:W-:-:S03]  /*0260*/  LOP3.LUT R3, R5, 0x1f, RZ, 0xc0, !PT ;  /* 0x0000001f05037812 */ /* 0x000fc600078ec0ff */
[----:B------:R-:W-:Y:S01]  /*0270*/  VIADD R7, R7, UR5 ;  /* 0x0000000507077c36 */ /* 0x000fe20008000000 */
[----:B------:R-:W-:Y:S06]  /*0280*/  @P0 BRA `(.L_x_93) ;  /* 0x00000000005c0947 */ /* 0x000fec0003800000 */
[----:B------:R-:W-:-:S05]  /*0290*/  IMAD R12, R6, 0x20, R3 ;  /* 0x00000020060c7824 */ /* 0x000fca00078e0203 */
[----:B------:R-:W-:-:S13]  /*02a0*/  ISETP.GT.U32.AND P0, PT, R12, 0x1f, PT ;  /* 0x0000001f0c00780c */ /* 0x000fda0003f04070 */
[----:B------:R-:W-:Y:S05]  /*02b0*/  @P0 BRA `(.L_x_93) ;  /* 0x0000000000500947 */ /* 0x000fea0003800000 */
[----:B------:R-:W1:Y:S01]  /*02c0*/  LDCU UR11, c[0x0][0x388] ;  /* 0x00007100ff0b77ac */ /* 0x000e620008000800 */
[----:B------:R-:W-:Y:S01]  /*02d0*/  VIADD R11, R2, UR7 ;  /* 0x00000007020b7c36 */ /* 0x000fe20008000000 */
[----:B------:R-:W-:-:S04]  /*02e0*/  IADD3 R8, PT, PT, R12, UR7, RZ ;  /* 0x000000070c087c10 */ /* 0x000fc8000fffe0ff */
        /* <DEDUP_REMOVED lines=15> */
.L_x_94:
[----:B------:R-:W-:-:S05]  /*03e0*/  IMAD R12, R12, 0x4, R7 ;  /* 0x000000040c0c7824 */ /* 0x000fca00078e0207 */
[----:B------:R2:W-:Y:S02]  /*03f0*/  STS [R12], RZ ;  /* 0x000000ff0c007388 */ /* 0x0005e40000000800 */
.L_x_93:
[----:B------:R-:W-:Y:S05]  /*0400*/  BSYNC.RECONVERGENT B0 ;  /* 0x0000000000007941 */ /* 0x000fea0003800200 */
.L_x_92:
[----:B-1----:R-:W-:Y:S01]  /*0410*/  LOP3.LUT R9, R2, 0x4, RZ, 0xfc, !PT ;  /* 0x0000000402097812 */ /* 0x002fe200078efcff */
[----:B------:R-:W-:Y:S03]  /*0420*/  BSSY.RECONVERGENT B0, `(.L_x_95) ;  /* 0x000001a000007945 */ /* 0x000fe60003800200 */
[----:B------:R-:W-:-:S13]  /*0430*/  ISETP.GE.U32.AND P0, PT, R9, R4, PT ;  /* 0x000000040900720c */ /* 0x000fda0003f06070 */
[----:B------:R-:W-:Y:S05]  /*0440*/  @P0 BRA `(.L_x_96) ;  /* 0x00000000005c0947 */ /* 0x000fea0003800000 */
[----:B--2---:R-:W-:-:S05]  /*0450*/  IMAD R12, R6, 0x20, R3 ;  /* 0x00000020060c7824 */ /* 0x004fca00078e0203 */
[----:B------:R-:W-:-:S13]  /*0460*/  ISETP.GT.U32.AND P0, PT, R12, 0x1f, PT ;  /* 0x0000001f0c00780c */ /* 0x000fda0003f04070 */
[----:B------:R-:W-:Y:S05]  /*0470*/  @P0 BRA `(.L_x_96) ;  /* 0x0000000000500947 */ /* 0x000fea0003800000 */
[----:B------:R-:W1:Y:S01]  /*0480*/  LDCU UR11, c[0x0][0x388] ;  /* 0x00007100ff0b77ac */ /* 0x000e620008000800 */
[----:B------:R-:W-:Y:S02]  /*0490*/  VIADD R11, R9, UR7 ;  /* 0x00000007090b7c36 */ /* 0x000fe40008000000 */
[----:B------:R-:W-:-:S03]  /*04a0*/  VIADD R8, R12, UR7 ;  /* 0x000000070c087c36 */ /* 0x000fc60008000000 */
        /* <DEDUP_REMOVED lines=13> */
[----:B------:R3:W-:Y:S01]  /*0580*/  STS [R12+0x200], R7 ;  /* 0x000200070c007388 */ /* 0x0007e20000000800 */
[----:B------:R-:W-:Y:S05]  /*0590*/  BRA `(.L_x_96) ;  /* 0x0000000000087947 */ /* 0x000fea0003800000 */
.L_x_97:
[----:B------:R-:W-:-:S05]  /*05a0*/  IMAD R7, R12, 0x4, R7 ;  /* 0x000000040c077824 */ /* 0x000fca00078e0207 */
[----:B------:R1:W-:Y:S02]  /*05b0*/  STS [R7+0x200], RZ ;  /* 0x000200ff07007388 */ /* 0x0003e40000000800 */
.L_x_96:
[----:B------:R-:W-:Y:S05]  /*05c0*/  BSYNC.RECONVERGENT B0 ;  /* 0x0000000000007941 */ /* 0x000fea0003800200 */
.L_x_95:
[----:B------:R-:W-:-:S04]  /*05d0*/  DEPBAR.LE SB0, 0x0 ;  /* 0x000080000000791a */ /* 0x000fc80000000000 */
[----:B------:R-:W-:Y:S01]  /*05e0*/  SHF.L.U32 R5, R5, 0x2, RZ ;  /* 0x0000000205057819 */ /* 0x000fe200000006ff */
[----:B------:R-:W-:Y:S01]  /*05f0*/  ULEA UR4, UR6, UR4, 0x18 ;  /* 0x0000000406047291 */ /* 0x000fe2000f8ec0ff */
[----:B------:R-:W-:Y:S08]  /*0600*/  BAR.SYNC.DEFER_BLOCKING 0x0 ;  /* 0x0000000000007b1d */ /* 0x000ff00000010000 */
[----:B------:R-:W-:Y:S01]  /*0610*/  BAR.SYNC.DEFER_BLOCKING 0x0 ;  /* 0x0000000000007b1d */ /* 0x000fe20000010000 */
[----:B------:R-:W-:Y:S01]  /*0620*/  LOP3.LUT R5, R5, 0x380, RZ, 0xc0, !PT ;  /* 0x0000038005057812 */ /* 0x000fe200078ec0ff */
[C---:B------:R-:W-:Y:S01]  /*0630*/  IMAD R9, R6.reuse, 0x20, R3 ;  /* 0x0000002006097824 */ /* 0x040fe200078e0203 */
[C---:B------:R-:W-:Y:S01]  /*0640*/  ISETP.GE.U32.AND P0, PT, R3.reuse, R4, PT ;  /* 0x000000040300720c */ /* 0x040fe20003f06070 */
[----:B-1-3--:R-:W-:Y:S01]  /*0650*/  IMAD.MOV.U32 R7, RZ, RZ, RZ ;  /* 0x000000ffff077224 */ /* 0x00afe200078e00ff */
[----:B------:R-:W-:Y:S01]  /*0660*/  LEA R13, R3, UR5, 0x2 ;  /* 0x00000005030d7c11 */ /* 0x000fe2000f8e10ff */
[----:B------:R-:W-:Y:S01]  /*0670*/  VIADD R8, R5, UR4 ;  /* 0x0000000405087c36 */ /* 0x000fe20008000000 */
[----:B------:R-:W1:Y:S01]  /*0680*/  LDCU UR4, c[0x0][0x388] ;  /* 0x00007100ff0477ac */ /* 0x000e620008000800 */
[----:B------:R-:W-:Y:S01]  /*0690*/  IMAD.MOV.U32 R5, RZ, RZ, RZ ;  /* 0x000000ffff057224 */ /* 0x000fe200078e00ff */
[----:B------:R-:W-:Y:S01]  /*06a0*/  LEA R6, R6, R13, 0x7 ;  /* 0x0000000d06067211 */ /* 0x000fe200078e38ff */
[----:B------:R-:W-:-:S02]  /*06b0*/  IMAD R11, R3, 0x4, R8 ;  /* 0x00000004030b7824 */ /* 0x000fc400078e0208 */
[----:B--2---:R-:W-:-:S03]  /*06c0*/  VIADD R12, R9, UR7 ;  /* 0x00000007090c7c36 */ /* 0x004fc60008000000 */
[----:B------:R2:W3:Y:S04]  /*06d0*/  LDS R10, [R11+-0x80] ;  /* 0xffff80000b0a7984 */ /* 0x0004e80000000800 */
[----:B------:R2:W4:Y:S04]  /*06e0*/  LDS R8, [R11+0x380] ;  /* 0x000380000b087984 */ /* 0x0005280000000800 */
[----:B------:R2:W2:Y:S04]  /*06f0*/  @!P0 LDS R7, [R11] ;  /* 0x000000000b078984 */ /* 0x0004a80000000800 */
[----:B------:R2:W2:Y:S01]  /*0700*/  @!P0 LDS R5, [R11+0x400] ;  /* 0x000400000b058984 */ /* 0x0004a20000000800 */
[----:B-1----:R-:W-:-:S04]  /*0710*/  ISETP.GE.AND P0, PT, R12, UR4, PT ;  /* 0x000000040c007c0c */ /* 0x002fc8000bf06270 */
[----:B------:R-:W-:Y:S01]  /*0720*/  ISETP.LT.U32.AND P0, PT, R9, R4, !P0 ;  /* 0x000000040900720c */ /* 0x000fe20004701070 */
[----:B------:R-:W-:-:S12]  /*0730*/  IMAD.MOV.U32 R4, RZ, RZ, RZ ;  /* 0x000000ffff047224 */ /* 0x000fd800078e00ff */
.L_x_106:
[----:B-1----:R-:W1:Y:S01]  /*0740*/  S2R R13, SR_TID.X ;  /* 0x00000000000d7919 */ /* 0x002e620000002100 */
[----:B------:R-:W5:Y:S01]  /*0750*/  S2UR UR5, SR_CgaCtaId ;  /* 0x00000000000579c3 */ /* 0x000f620000008800 */
[----:B------:R-:W-:Y:S01]  /*0760*/  UMOV UR4, 0x400 ;  /* 0x0000040000047882 */ /* 0x000fe20000000000 */
[C---:B------:R-:W-:Y:S01]  /*0770*/  IMAD.SHL.U32 R12, R4.reuse, 0x80, RZ ;  /* 0x00000080040c7824 */ /* 0x040fe200078e00ff */
[----:B------:R-:W-:Y:S01]  /*0780*/  UIADD3 UR6, UPT, UPT, UR4, 0x800, URZ ;  /* 0x0000080004067890 */ /* 0x000fe2000fffe0ff */
[C---:B------:R-:W-:Y:S01]  /*0790*/  LOP3.LUT R16, R4.reuse, 0x1f, RZ, 0xc0, !PT ;  /* 0x0000001f04107812 */ /* 0x040fe200078ec0ff */
[----:B------:R-:W3:Y:S01]  /*07a0*/  LDCU UR7, c[0x0][0x398] ;  /* 0x00007300ff0777ac */ /* 0x000ee20008000800 */
[----:B------:R-:W-:Y:S01]  /*07b0*/  IMAD.IADD R23, R4, 0x1, -R3 ;  /* 0x0000000104177824 */ /* 0x000fe200078e0a03 */
[----:B------:R-:W-:Y:S01]  /*07c0*/  LOP3.LUT R12, R12, 0x200, RZ, 0xc0, !PT ;  /* 0x000002000c0c7812 */ /* 0x000fe200078ec0ff */
[----:B------:R-:W-:Y:S02]  /*07d0*/  IMAD.MOV.U32 R24, RZ, RZ, 0x1 ;  /* 0x00000001ff187424 */ /* 0x000fe400078e00ff */
[----:B------:R-:W-:-:S02]  /*07e0*/  IMAD.MOV.U32 R18, RZ, RZ, R4 ;  /* 0x000000ffff127224 */ /* 0x000fc400078e0004 */
[----:B------:R-:W-:Y:S01]  /*07f0*/  IMAD.IADD R21, R16, 0x1, -R3 ;  /* 0x0000000110157824 */ /* 0x000fe200078e0a03 */
[C---:B---3--:R-:W-:Y:S01]  /*0800*/  ISETP.GE.U32.AND P3, PT, R3.reuse, UR7, PT ;  /* 0x0000000703007c0c */ /* 0x048fe2000bf66070 */
[----:B-----5:R-:W-:Y:S02]  /*0810*/  ULEA UR6, UR5, UR6, 0x18 ;  /* 0x0000000605067291 */ /* 0x020fe4000f8ec0ff */
[----:B------:R-:W-:Y:S01]  /*0820*/  ULEA UR4, UR5, UR4, 0x18 ;  /* 0x0000000405047291 */ /* 0x000fe2000f8ec0ff */
[----:B------:R-:W3:Y:S03]  /*0830*/  LDCU UR5, c[0x0][0x398] ;  /* 0x00007300ff0577ac */ /* 0x000ee60008000800 */
[----:B------:R-:W-:Y:S01]  /*0840*/  LEA R15, R3, UR6, 0x2 ;  /* 0x00000006030f7c11 */ /* 0x000fe2000f8e10ff */
[----:B-1----:R-:W-:-:S04]  /*0850*/  IMAD.SHL.U32 R13, R13, 0x4, RZ ;  /* 0x000000040d0d7824 */ /* 0x002fc800078e00ff */
[----:B------:R-:W-:Y:S01]  /*0860*/  IMAD.IADD R12, R15, 0x1, R12 ;  /* 0x000000010f0c7824 */ /* 0x000fe200078e020c */
[----:B------:R-:W-:Y:S02]  /*0870*/  LOP3.LUT R14, R13, 0x380, RZ, 0xc0, !PT ;  /* 0x000003800d0e7812 */ /* 0x000fe400078ec0ff */
[----:B------:R-:W-:-:S03]  /*0880*/  SHF.R.U32.HI R13, RZ, 0x2, R4 ;  /* 0x00000002ff0d7819 */ /* 0x000fc60000011604 */
[----:B------:R-:W-:-:S05]  /*0890*/  VIADD R15, R14, UR4 ;  /* 0x000000040e0f7c36 */ /* 0x000fca0008000000 */
[----:B------:R-:W-:-:S05]  /*08a0*/  LEA R14, R4, R15, 0x2 ;  /* 0x0000000f040e7211 */ /* 0x000fca00078e10ff */
[----:B--23--:R-:W-:-:S07]  /*08b0*/  VIADD R14, R14, 0x400 ;  /* 0x000004000e0e7836 */ /* 0x00cfce0000000000 */
.L_x_102:
[----:B------:R-:W-:Y:S01]  /*08c0*/  IMAD.MOV.U32 R15, RZ, RZ, RZ ;  /* 0x000000ffff0f7224 */ /* 0x000fe200078e00ff */
[----:B------:R-:W-:Y:S01]  /*08d0*/  ISETP.GE.U32.AND P1, PT, R18, 0x20, PT ;  /* 0x000000201200780c */ /* 0x000fe20003f26070 */
[----:B------:R-:W-:Y:S01]  /*08e0*/  BSSY.RECONVERGENT B0, `(.L_x_98) ;  /* 0x000000d000007945 */ /* 0x000fe20003800200 */
[----:B--2---:R-:W-:Y:S01]  /*08f0*/  IMAD.MOV.U32 R22, RZ, RZ, R7 ;  /* 0x000000ffff167224 */ /* 0x004fe200078e0007 */
[----:B------:R-:W-:Y:S01]  /*0900*/  MOV R20, R5 ;  /* 0x0000000500147202 */ /* 0x000fe20000000f00 */
[----:B------:R-:W-:Y:S01]  /*0910*/  IMAD.MOV.U32 R17, RZ, RZ, RZ ;  /* 0x000000ffff117224 */ /* 0x000fe200078e00ff */
[----:B------:R1:W2:Y:S01]  /*0920*/  @!P3 LDS R15, [R12] ;  /* 0x000000000c0fb984 */ /* 0x0002a20000000800 */
[----:B------:R-:W-:Y:S01]  /*0930*/  ISETP.EQ.AND P1, PT, R21, RZ, !P1 ;  /* 0x000000ff1500720c */ /* 0x000fe20004f22270 */
[----:B------:R-:W-:-:S12]  /*0940*/  IMAD.MOV.U32 R19, RZ, RZ, RZ ;  /* 0x000000ffff137224 */ /* 0x000fd800078e00ff */
[----:B-1----:R-:W-:Y:S05]  /*0950*/  @!P1 BRA `(.L_x_99) ;  /* 0x0000000000149947 */ /* 0x002fea0003800000 */
[----:B------:R-:W-:Y:S01]  /*0960*/  ISETP.NE.AND P2, PT, R23, RZ, PT ;  /* 0x000000ff1700720c */ /* 0x000fe20003f45270 */
[----:B------:R-:W-:Y:S02]  /*0970*/  IMAD.MOV.U32 R17, RZ, RZ, R22 ;  /* 0x000000ffff117224 */ /* 0x000fe400078e0016 */
[----:B------:R-:W-:-:S10]  /*0980*/  IMAD.MOV.U32 R19, RZ, RZ, R20 ;  /* 0x000000ffff137224 */ /* 0x000fd400078e0014 */
[----:B------:R1:W3:Y:S04]  /*0990*/  @P2 LDS R17, [R14+-0x400] ;  /* 0xfffc00000e112984 */ /* 0x0002e80000000800 */
[----:B------:R1:W1:Y:S02]  /*09a0*/  @P2 LDS R19, [R14] ;  /* 0x000000000e132984 */ /* 0x0002640000000800 */
.L_x_99:
[----:B------:R-:W-:Y:S05]  /*09b0*/  BSYNC.RECONVERGENT B0 ;  /* 0x0000000000007941 */ /* 0x000fea0003800200 */
.L_x_98:
[----:B---3--:R-:W2:Y:S01]  /*09c0*/  SHFL.IDX PT, R17, R17, R16, 0x1f ;  /* 0x00001f1011117589 */ /* 0x008ea200000e0000 */
[----:B------:R-:W-:Y:S01]  /*09d0*/  ISETP.GE.U32.AND P2, PT, R18, R3, PT ;  /* 0x000000031200720c */ /* 0x000fe20003f46070 */
[----:B------:R-:W-:Y:S02]  /*09e0*/  BSSY.RECONVERGENT B0, `(.L_x_100) ;  /* 0x000000f000007945 */ /* 0x000fe40003800200 */
[----:B-1----:R-:W1:Y:S01]  /*09f0*/  SHFL.IDX PT, R19, R19, R16, 0x1f ;  /* 0x00001f1013137589 */ /* 0x002e6200000e0000 */
[----:B------:R-:W-:-:S13]  /*0a00*/  ISETP.LT.U32.AND P2, PT, R3, UR5, !P2 ;  /* 0x0000000503007c0c */ /* 0x000fda000d741070 */
[-C--:B--2---:R-:W-:Y:S01]  /*0a10*/  @P2 FFMA R22, R17, -R15.reuse, R22 ;  /* 0x8000000f11162223 */ /* 0x084fe20000000016 */
[----:B-1----:R-:W-:-:S03]  /*0a20*/  @P2 FFMA R20, R19, -R15, R20 ;  /* 0x8000000f13142223 */ /* 0x002fc60000000014 */
[----:B------:R-:W-:Y:S02]  /*0a30*/  IMAD.MOV.U32 R7, RZ, RZ, R22 ;  /* 0x000000ffff077224 */ /* 0x000fe400078e0016 */
[----:B------:R-:W-:Y:S01]  /*0a40*/  IMAD.MOV.U32 R5, RZ, RZ, R20 ;  /* 0x000000ffff057224 */ /* 0x000fe200078e0014 */
[----:B------:R-:W-:Y:S06]  /*0a50*/  @!P1 BRA `(.L_x_101) ;  /* 0x00000000001c9947 */ /* 0x000fec0003800000 */
[----:B------:R-:W-:Y:S01]  /*0a60*/  ISETP.NE.AND P1, PT, R23, RZ, PT ;  /* 0x000000ff1700720c */ /* 0x000fe20003f25270 */
[----:B------:R-:W-:Y:S01]  /*0a70*/  IMAD.MOV.U32 R5, RZ, RZ, R19 ;  /* 0x000000ffff057224 */ /* 0x000fe200078e0013 */
[----:B------:R-:W-:-:S11]  /*0a80*/  MOV R7, R17 ;  /* 0x0000001100077202 */ /* 0x000fd60000000f00 */
[----:B------:R1:W-:Y:S01]  /*0a90*/  @P1 STS [R14+-0x400], R17 ;  /* 0xfffc00110e001388 */ /* 0x0003e20000000800 */
[----:B------:R-:W-:Y:S02]  /*0aa0*/  @P1 IMAD.MOV.U32 R7, RZ, RZ, R22 ;  /* 0x000000ffff071224 */ /* 0x000fe400078e0016 */
[----:B------:R-:W-:Y:S01]  /*0ab0*/  @P1 IMAD.MOV.U32 R5, RZ, RZ, R20 ;  /* 0x000000ffff051224 */ /* 0x000fe200078e0014 */
[----:B------:R1:W-:Y:S06]  /*0ac0*/  @P1 STS [R14], R19 ;  /* 0x000000130e001388 */ /* 0x0003ec0000000800 */
.L_x_101:
[----:B------:R-:W-:Y:S05]  /*0ad0*/  BSYNC.RECONVERGENT B0 ;  /* 0x0000000000007941 */ /* 0x000fea0003800200 */
.L_x_100:
[----:B------:R-:W-:Y:S01]  /*0ae0*/  VIADD R15, R24, 0xffffffff ;  /* 0xffffffff180f7836 */ /* 0x000fe20000000000 */
[----:B------:R-:W-:Y:S01]  /*0af0*/  BAR.SYNC.DEFER_BLOCKING 0x0 ;  /* 0x0000000000007b1d */ /* 0x000fe20000010000 */
[----:B------:R-:W-:Y:S01]  /*0b00*/  VIADD R18, R18, 0x1 ;  /* 0x0000000112127836 */ /* 0x000fe20000000000 */
[----:B------:R-:W-:Y:S01]  /*0b10*/  IADD3 R21, PT, PT, R21, 0x1, RZ ;  /* 0x0000000115157810 */ /* 0x000fe20007ffe0ff */
[----:B------:R-:W-:Y:S01]  /*0b20*/  VIADD R16, R16, 0x1 ;  /* 0x0000000110107836 */ /* 0x000fe20000000000 */
[----:B------:R-:W-:Y:S01]  /*0b30*/  ISETP.GE.U32.AND P1, PT, R15, 0x3, PT ;  /* 0x000000030f00780c */ /* 0x000fe20003f26070 */
[----:B------:R-:W-:Y:S01]  /*0b40*/  VIADD R23, R23, 0x1 ;  /* 0x0000000117177836 */ /* 0x000fe20000000000 */
[----:B------:R-:W-:Y:S01]  /*0b50*/  ISETP.LT.AND P2, PT, R18, UR5, PT ;  /* 0x0000000512007c0c */ /* 0x000fe2000bf41270 */
[----:B-1----:R-:W-:Y:S02]  /*0b60*/  VIADD R14, R14, 0x4 ;  /* 0x000000040e0e7836 */ /* 0x002fe40000000000 */
[----:B------:R-:W-:-:S02]  /*0b70*/  VIADD R12, R12, 0x80 ;  /* 0x000000800c0c7836 */ /* 0x000fc40000000000 */
[----:B------:R-:W-:-:S08]  /*0b80*/  VIADD R24, R24, 0x1 ;  /* 0x0000000118187836 */ /* 0x000fd00000000000 */
[----:B------:R-:W-:Y:S05]  /*0b90*/  @!P1 BRA P2, `(.L_x_102) ;  /* 0xfffffffc00489947 */ /* 0x000fea000103ffff */
[----:B------:R-:W-:-:S13]  /*0ba0*/  ISETP.GT.U32.AND P1, PT, R4, 0x17, PT ;  /* 0x000000170400780c */ /* 0x000fda0003f24070 */
[----:B------:R-:W-:Y:S05]  /*0bb0*/  @P1 BRA `(.L_x_103) ;  /* 0x0000000000781947 */ /* 0x000fea0003800000 */
[----:B------:R-:W-:Y:S01]  /*0bc0*/  IMAD R12, R13, 0x4, R2 ;  /* 0x000000040d0c7824 */ /* 0x000fe200078e0202 */
[----:B------:R-:W-:Y:S01]  /*0bd0*/  ISETP.GT.U32.AND P1, PT, R9, 0x1f, PT ;  /* 0x0000001f0900780c */ /* 0x000fe20003f24070 */
[----:B------:R-:W-:Y:S02]  /*0be0*/  BSSY.RECONVERGENT B0, `(.L_x_103) ;  /* 0x000001b000007945 */ /* 0x000fe40003800200 */
[----:B------:R-:W-:Y:S01]  /*0bf0*/  VIADD R14, R12, 0x8 ;  /* 0x000000080c0e7836 */ /* 0x000fe20000000000 */
[----:B------:R-:W-:-:S04]  /*0c00*/  SHF.L.U32 R12, R13, 0x2, RZ ;  /* 0x000000020d0c7819 */ /* 0x000fc800000006ff */
[----:B------:R-:W-:Y:S02]  /*0c10*/  ISETP.GE.OR P1, PT, R14, UR5, P1 ;  /* 0x000000050e007c0c */ /* 0x000fe40008f26670 */
        /* <DEDUP_REMOVED lines=9> */
[----:B------:R-:W1:Y:S01]  /*0cb0*/  LDCU UR4, c[0x0][0x390] ;  /* 0x00007200ff0477ac */ /* 0x000e620008000800 */
[----:B------:R-:W-:Y:S01]  /*0cc0*/  IMAD.IADD R12, R9, 0x1, R16 ;  /* 0x00000001090c7824 */ /* 0x000fe200078e0210 */
[----:B------:R-:W2:Y:S04]  /*0cd0*/  LDCU.64 UR6, c[0x0][0x380] ;  /* 0x00007000ff0677ac */ /* 0x000ea80008000a00 */
[----:B------:R-:W-:-:S03]  /*0ce0*/  SHF.R.S32.HI R13, RZ, 0x1f, R12 ;  /* 0x0000001fff0d7819 */ /* 0x000fc6000001140c */
        /* <DEDUP_REMOVED lines=8> */
.L_x_105:
[----:B------:R-:W-:-:S05]  /*0d70*/  IMAD R17, R17, 0x80, R6 ;  /* 0x0000008011117824 */ /* 0x000fca00078e0206 */
[----:B------:R2:W-:Y:S02]  /*0d80*/  STS [R17], RZ ;  /* 0x000000ff11007388 */ /* 0x0005e40000000800 */
.L_x_104:
[----:B------:R-:W-:Y:S05]  /*0d90*/  BSYNC.RECONVERGENT B0 ;  /* 0x0000000000007941 */ /* 0x000fea0003800200 */
.L_x_103:
[----:B------:R-:W-:Y:S01]  /*0da0*/  VIADD R4, R4, 0x4 ;  /* 0x0000000404047836 */ /* 0x000fe20000000000 */
[----:B------:R-:W-:Y:S04]  /*0db0*/  BAR.SYNC.DEFER_BLOCKING 0x0 ;  /* 0x0000000000007b1d */ /* 0x000fe80000010000 */
[----:B------:R-:W-:-:S13]  /*0dc0*/  ISETP.GE.AND P1, PT, R4, UR5, PT ;  /* 0x0000000504007c0c */ /* 0x000fda000bf26270 */
[----:B------:R-:W-:Y:S05]  /*0dd0*/  @!P1 BRA `(.L_x_106) ;  /* 0xfffffff800589947 */ /* 0x000fea000383ffff */
[----:B------:R-:W-:Y:S01]  /*0de0*/  ISETP.GE.U32.AND P0, PT, R3, UR5, PT ;  /* 0x0000000503007c0c */ /* 0x000fe2000bf06070 */
[----:B------:R-:W-:Y:S04]  /*0df0*/  STS [R11+-0x80], R10 ;  /* 0xffff800a0b007388 */ /* 0x000fe80000000800 */
[----:B----4-:R-:W-:Y:S08]  /*0e00*/  STS [R11+0x380], R8 ;  /* 0x000380080b007388 */ /* 0x010ff00000000800 */
[----:B------:R-:W-:Y:S04]  /*0e10*/  @!P0 STS [R11], R7 ;  /* 0x000000070b008388 */ /* 0x000fe80000000800 */
[----:B------:R-:W-:Y:S01]  /*0e20*/  @!P0 STS [R11+0x400], R5 ;  /* 0x000400050b008388 */ /* 0x000fe20000000800 */
[----:B------:R-:W-:Y:S06]  /*0e30*/  BAR.SYNC.DEFER_BLOCKING 0x0 ;  /* 0x0000000000007b1d */ /* 0x000fec0000010000 */
[----:B------:R-:W-:Y:S05]  /*0e40*/  EXIT ;  /* 0x000000000000794d */ /* 0x000fea0003800000 */
.L_x_107:
        /* <DEDUP_REMOVED lines=11> */
.L_x_111:


//--------------------- .nv.shared._Z30A12_trsm_kernel_half_optimizedILi256EEvP6__halfiiiii --------------------------
	.section	.nv.shared._Z30A12_trsm_kernel_half_optimizedILi256EEvP6__halfiiiii,"aw",@nobits
	.sectionflags	@""
	.align	16
.nv.shared._Z30A12_trsm_kernel_half_optimizedILi256EEvP6__halfiiiii:
	.zero		29696


//--------------------- .nv.shared.reserved.0     --------------------------
	.section	.nv.shared.reserved.0,"aw",@nobits
	.weak		__nv_reservedSMEM_offset_0_alias
	.size		__nv_reservedSMEM_offset_0_alias, 0, 64
	.other		__nv_reservedSMEM_offset_0_alias,@"STO_CUDA_RESERVED_SHARED STV_DEFAULT"
__nv_reservedSMEM_offset_0_alias:
	.zero		0
	.zero		64


//--------------------- .nv.shared._Z30A12_trsm_kernel_half_optimizedILi128EEvP6__halfiiiii --------------------------
	.section	.nv.shared._Z30A12_trsm_kernel_half_optimizedILi128EEvP6__halfiiiii,"aw",@nobits
	.sectionflags	@""
	.align	16
.nv.shared._Z30A12_trsm_kernel_half_optimizedILi128EEvP6__halfiiiii:
	.zero		13312


//--------------------- .nv.shared._Z30A12_trsm_kernel_half_optimizedILi64EEvP6__halfiiiii --------------------------
	.section	.nv.shared._Z30A12_trsm_kernel_half_optimizedILi64EEvP6__halfiiiii,"aw",@nobits
	.sectionflags	@""
	.align	16
.nv.shared._Z30A12_trsm_kernel_half_optimizedILi64EEvP6__halfiiiii:
	.zero		7168


//--------------------- .nv.shared._Z30A12_trsm_kernel_half_optimizedILi32EEvP6__halfiiiii --------------------------
	.section	.nv.shared._Z30A12_trsm_kernel_half_optimizedILi32EEvP6__halfiiiii,"aw",@nobits
	.sectionflags	@""
	.align	16
.nv.shared._Z30A12_trsm_kernel_half_optimizedILi32EEvP6__halfiiiii:
	.zero		4096


//--------------------- .nv.constant0._Z30A12_trsm_kernel_half_optimizedILi256EEvP6__halfiiiii --------------------------
	.section	.nv.constant0._Z30A12_trsm_kernel_half_optimizedILi256EEvP6__halfiiiii,"a",@progbits
	.sectionflags	@""
	.align	4
.nv.constant0._Z30A12_trsm_kernel_half_optimizedILi256EEvP6__halfiiiii:
	.zero		924


//--------------------- .nv.constant0._Z30A12_trsm_kernel_half_optimizedILi128EEvP6__halfiiiii --------------------------
	.section	.nv.constant0._Z30A12_trsm_kernel_half_optimizedILi128EEvP6__halfiiiii,"a",@progbits
	.sectionflags	@""
	.align	4
.nv.constant0._Z30A12_trsm_kernel_half_optimizedILi128EEvP6__halfiiiii:
	.zero		924


//--------------------- .nv.constant0._Z30A12_trsm_kernel_half_optimizedILi64EEvP6__halfiiiii --------------------------
	.section	.nv.constant0._Z30A12_trsm_kernel_half_optimizedILi64EEvP6__halfiiiii,"a",@progbits
	.sectionflags	@""
	.align	4
.nv.constant0._Z30A12_trsm_kernel_half_optimizedILi64EEvP6__halfiiiii:
	.zero		924


//--------------------- .nv.constant0._Z30A12_trsm_kernel_half_optimizedILi32EEvP6__halfiiiii --------------------------
	.section	.nv.constant0._Z30A12_trsm_kernel_half_optimizedILi32EEvP6__halfiiiii,"a",@progbits
	.sectionflags	@""
	.align	4
.nv.constant0._Z30A12_trsm_kernel_half_optimizedILi32EEvP6__halfiiiii:
	.zero		924


//--------------------- SYMBOLS --------------------------

	.type		.nv.reservedSmem.offset0,@object
	.size		.nv.reservedSmem.offset0,0x4
	.type		.nv.reservedSmem.cap,@object
	.size		.nv.reservedSmem.cap,0x4
